	.target	sm_90a

	.elftype	@"ET_EXEC"


//--------------------- .note.nv.tkinfo           --------------------------
	.section	.note.nv.tkinfo,"",@"SHT_NOTE"
	.sectionflags	@"SHF_NOTE_NV_TKINFO"
	.tkinfo
        /*0018*/ 	.word	0x00000002
        /*0030*/ 	.string	""
        /*0030*/ 	.string	"ptxas"
        /*0030*/ 	.string	"Cuda compilation tools, release 13.0, V13.0.88"
        /*0030*/ 	.string	"Build cuda_13.0.r13.0/compiler.36424714_0"
        /*0030*/ 	.string	"-arch sm_90a -m 64 "



//--------------------- .note.nv.cuinfo           --------------------------
	.section	.note.nv.cuinfo,"",@"SHT_NOTE"
	.sectionflags	@"SHF_NOTE_NV_CUINFO"
        /*0018*/ 	.short	0x0002
        /*001a*/ 	.short	0x005a
        /*001c*/ 	.short	0x0082
	.zero		2


//--------------------- .nv.info                  --------------------------
	.section	.nv.info,"",@"SHT_CUDA_INFO"
	.align	4


	//----- nvinfo : EIATTR_REGCOUNT
	.align		4
        /*0000*/ 	.byte	0x04, 0x2f
        /*0002*/ 	.short	(.L_15 - .L_14)
	.align		4
.L_14:
        /*0004*/ 	.word	index@(_ZN7cutlass13device_kernelINS_4gemm6kernel13GemmUniversalIN4cute5tupleIJiiiiEEENS1_10collective13CollectiveMmaINS1_34MainloopSm90TmaGmmaWarpSpecializedILi3ENS5_IJNS4_1CILi2EEENSA_ILi1EEESC_EEENS1_35KernelTmaWarpSpecializedCooperativeEEENS5_IJNSA_ILi128EEESG_SG_EEENS_6half_tENS5_IJlSC_lEEESI_SJ_NS4_8TiledMMAINS4_8MMA_AtomIJNS4_4SM904GMMA26MMA_64x128x16_F32F16F16_SSILNSN_5MajorE0ELSP_0ELNSN_7ScaleInE1ELSQ_1EEEEEENS4_6LayoutISD_NS5_IJSC_NSA_ILi0EEESU_EEEEENS5_IJNS4_10UnderscoreESX_SX_EEEEENS4_13SM90_TMA_LOADENS4_14ComposedLayoutINS4_7SwizzleILi3ELi4ELi3EEENS4_18smem_ptr_flag_bitsILi16EEENST_INS5_IJNSA_ILi8EEENSA_ILi64EEEEEENS5_IJS17_SC_EEEEEEEvNS4_8identityENS4_23SM90_TMA_LOAD_MULTICASTES1B_vS1C_EENS_8epilogue10collective6detail29Sm90TmaWarpSpecializedAdapterINS1G_15DefaultEpilogueISI_SJ_SJ_NS1F_6thread17LinearCombinationISI_Li1EffLNS1K_9ScaleType4KindE0ELNS_15FloatRoundStyleE2ESI_EENS1_15EpilogueDefaultEEEEEvvEEEEvNT_6ParamsE)
        /*0008*/ 	.word	0x000000a8


	//----- nvinfo : EIATTR_FRAME_SIZE
	.align		4
.L_15:
        /*000c*/ 	.byte	0x04, 0x11
        /*000e*/ 	.short	(.L_17 - .L_16)
	.align		4
.L_16:
        /*0010*/ 	.word	index@(_ZN7cutlass13device_kernelINS_4gemm6kernel13GemmUniversalIN4cute5tupleIJiiiiEEENS1_10collective13CollectiveMmaINS1_34MainloopSm90TmaGmmaWarpSpecializedILi3ENS5_IJNS4_1CILi2EEENSA_ILi1EEESC_EEENS1_35KernelTmaWarpSpecializedCooperativeEEENS5_IJNSA_ILi128EEESG_SG_EEENS_6half_tENS5_IJlSC_lEEESI_SJ_NS4_8TiledMMAINS4_8MMA_AtomIJNS4_4SM904GMMA26MMA_64x128x16_F32F16F16_SSILNSN_5MajorE0ELSP_0ELNSN_7ScaleInE1ELSQ_1EEEEEENS4_6LayoutISD_NS5_IJSC_NSA_ILi0EEESU_EEEEENS5_IJNS4_10UnderscoreESX_SX_EEEEENS4_13SM90_TMA_LOADENS4_14ComposedLayoutINS4_7SwizzleILi3ELi4ELi3EEENS4_18smem_ptr_flag_bitsILi16EEENST_INS5_IJNSA_ILi8EEENSA_ILi64EEEEEENS5_IJS17_SC_EEEEEEEvNS4_8identityENS4_23SM90_TMA_LOAD_MULTICASTES1B_vS1C_EENS_8epilogue10collective6detail29Sm90TmaWarpSpecializedAdapterINS1G_15DefaultEpilogueISI_SJ_SJ_NS1F_6thread17LinearCombinationISI_Li1EffLNS1K_9ScaleType4KindE0ELNS_15FloatRoundStyleE2ESI_EENS1_15EpilogueDefaultEEEEEvvEEEEvNT_6ParamsE)
        /*0014*/ 	.word	0x00000000


	//----- nvinfo : EIATTR_MIN_STACK_SIZE
	.align		4
.L_17:
        /*0018*/ 	.byte	0x04, 0x12
        /*001a*/ 	.short	(.L_19 - .L_18)
	.align		4
.L_18:
        /*001c*/ 	.word	index@(_ZN7cutlass13device_kernelINS_4gemm6kernel13GemmUniversalIN4cute5tupleIJiiiiEEENS1_10collective13CollectiveMmaINS1_34MainloopSm90TmaGmmaWarpSpecializedILi3ENS5_IJNS4_1CILi2EEENSA_ILi1EEESC_EEENS1_35KernelTmaWarpSpecializedCooperativeEEENS5_IJNSA_ILi128EEESG_SG_EEENS_6half_tENS5_IJlSC_lEEESI_SJ_NS4_8TiledMMAINS4_8MMA_AtomIJNS4_4SM904GMMA26MMA_64x128x16_F32F16F16_SSILNSN_5MajorE0ELSP_0ELNSN_7ScaleInE1ELSQ_1EEEEEENS4_6LayoutISD_NS5_IJSC_NSA_ILi0EEESU_EEEEENS5_IJNS4_10UnderscoreESX_SX_EEEEENS4_13SM90_TMA_LOADENS4_14ComposedLayoutINS4_7SwizzleILi3ELi4ELi3EEENS4_18smem_ptr_flag_bitsILi16EEENST_INS5_IJNSA_ILi8EEENSA_ILi64EEEEEENS5_IJS17_SC_EEEEEEEvNS4_8identityENS4_23SM90_TMA_LOAD_MULTICASTES1B_vS1C_EENS_8epilogue10collective6detail29Sm90TmaWarpSpecializedAdapterINS1G_15DefaultEpilogueISI_SJ_SJ_NS1F_6thread17LinearCombinationISI_Li1EffLNS1K_9ScaleType4KindE0ELNS_15FloatRoundStyleE2ESI_EENS1_15EpilogueDefaultEEEEEvvEEEEvNT_6ParamsE)
        /*0020*/ 	.word	0x00000000
.L_19:


//--------------------- .nv.compat                --------------------------
	.section	.nv.compat,"",@"SHT_CUDA_COMPAT_INFO"
	.align	4
        /*0000*/ 	.byte	0x02, 0x09, 0x01, 0x00, 0x02, 0x02, 0x04, 0x00, 0x02, 0x05, 0x05, 0x00, 0x03, 0x07, 0x01, 0x01
        /*0010*/ 	.byte	0x02, 0x03, 0x01, 0x00, 0x02, 0x06, 0x01, 0x00, 0x04, 0x0b, 0x08, 0x00, 0x00, 0x00, 0x00, 0x00
        /*0020*/ 	.byte	0x00, 0x00, 0x00, 0x00


//--------------------- .nv.info._ZN7cutlass13device_kernelINS_4gemm6kernel13GemmUniversalIN4cute5tupleIJiiiiEEENS1_10collective13CollectiveMmaINS1_34MainloopSm90TmaGmmaWarpSpecializedILi3ENS5_IJNS4_1CILi2EEENSA_ILi1EEESC_EEENS1_35KernelTmaWarpSpecializedCooperativeEEENS5_IJNSA_ILi128EEESG_SG_EEENS_6half_tENS5_IJlSC_lEEESI_SJ_NS4_8TiledMMAINS4_8MMA_AtomIJNS4_4SM904GMMA26MMA_64x128x16_F32F16F16_SSILNSN_5MajorE0ELSP_0ELNSN_7ScaleInE1ELSQ_1EEEEEENS4_6LayoutISD_NS5_IJSC_NSA_ILi0EEESU_EEEEENS5_IJNS4_10UnderscoreESX_SX_EEEEENS4_13SM90_TMA_LOADENS4_14ComposedLayoutINS4_7SwizzleILi3ELi4ELi3EEENS4_18smem_ptr_flag_bitsILi16EEENST_INS5_IJNSA_ILi8EEENSA_ILi64EEEEEENS5_IJS17_SC_EEEEEEEvNS4_8identityENS4_23SM90_TMA_LOAD_MULTICASTES1B_vS1C_EENS_8epilogue10collective6detail29Sm90TmaWarpSpecializedAdapterINS1G_15DefaultEpilogueISI_SJ_SJ_NS1F_6thread17LinearCombinationISI_Li1EffLNS1K_9ScaleType4KindE0ELNS_15FloatRoundStyleE2ESI_EENS1_15EpilogueDefaultEEEEEvvEEEEvNT_6ParamsE --------------------------
	.section	.nv.info._ZN7cutlass13device_kernelINS_4gemm6kernel13GemmUniversalIN4cute5tupleIJiiiiEEENS1_10collective13CollectiveMmaINS1_34MainloopSm90TmaGmmaWarpSpecializedILi3ENS5_IJNS4_1CILi2EEENSA_ILi1EEESC_EEENS1_35KernelTmaWarpSpecializedCooperativeEEENS5_IJNSA_ILi128EEESG_SG_EEENS_6half_tENS5_IJlSC_lEEESI_SJ_NS4_8TiledMMAINS4_8MMA_AtomIJNS4_4SM904GMMA26MMA_64x128x16_F32F16F16_SSILNSN_5MajorE0ELSP_0ELNSN_7ScaleInE1ELSQ_1EEEEEENS4_6LayoutISD_NS5_IJSC_NSA_ILi0EEESU_EEEEENS5_IJNS4_10UnderscoreESX_SX_EEEEENS4_13SM90_TMA_LOADENS4_14ComposedLayoutINS4_7SwizzleILi3ELi4ELi3EEENS4_18smem_ptr_flag_bitsILi16EEENST_INS5_IJNSA_ILi8EEENSA_ILi64EEEEEENS5_IJS17_SC_EEEEEEEvNS4_8identityENS4_23SM90_TMA_LOAD_MULTICASTES1B_vS1C_EENS_8epilogue10collective6detail29Sm90TmaWarpSpecializedAdapterINS1G_15DefaultEpilogueISI_SJ_SJ_NS1F_6thread17LinearCombinationISI_Li1EffLNS1K_9ScaleType4KindE0ELNS_15FloatRoundStyleE2ESI_EENS1_15EpilogueDefaultEEEEEvvEEEEvNT_6ParamsE,"",@"SHT_CUDA_INFO"
	.sectionflags	@""
	.align	4


	//----- nvinfo : EIATTR_CUDA_API_VERSION
	.align		4
        /*0000*/ 	.byte	0x04, 0x37
        /*0002*/ 	.short	(.L_21 - .L_20)
.L_20:
        /*0004*/ 	.word	0x00000082


	//----- nvinfo : EIATTR_KPARAM_INFO
	.align		4
.L_21:
        /*0008*/ 	.byte	0x04, 0x17
        /*000a*/ 	.short	(.L_23 - .L_22)
.L_22:
        /*000c*/ 	.word	0x00000000
        /*0010*/ 	.short	0x0000
        /*0012*/ 	.short	0x0070
        /*0014*/ 	.byte	0x00, 0xf0, 0x01, 0x10


	//----- nvinfo : EIATTR_SPARSE_MMA_MASK
	.align		4
.L_23:
        /*0018*/ 	.byte	0x03, 0x50
        /*001a*/ 	.short	0x0000


	//----- nvinfo : EIATTR_MAXREG_COUNT
	.align		4
        /*001c*/ 	.byte	0x03, 0x1b
        /*001e*/ 	.short	0x00a8


	//----- nvinfo : EIATTR_NUM_BARRIERS
	.align		4
        /*0020*/ 	.byte	0x02, 0x4c
        /*0022*/ 	.byte	0x01
	.zero		1


	//----- nvinfo : EIATTR_EXTERNS
	.align		4
        /*0024*/ 	.byte	0x04, 0x0f
        /*0026*/ 	.short	(.L_25 - .L_24)


	//   ....[0]....
	.align		4
.L_24:
        /*0028*/ 	.word	index@(__assertfail)


	//----- nvinfo : EIATTR_MERCURY_ISA_VERSION
	.align		4
.L_25:
        /*002c*/ 	.byte	0x03, 0x5f
        /*002e*/ 	.short	0x0101


	//----- nvinfo : EIATTR_INT_WARP_WIDE_INSTR_OFFSETS
	.align		4
        /*0030*/ 	.byte	0x04, 0x31
        /*0032*/ 	.short	(.L_27 - .L_26)


	//   ....[0]....
.L_26:
        /*0034*/ 	.word	0x00000460


	//   ....[1]....
        /*0038*/ 	.word	0x00000490


	//   ....[2]....
        /*003c*/ 	.word	0x00000630


	//   ....[3]....
        /*0040*/ 	.word	0x00002260


	//----- nvinfo : EIATTR_COOP_GROUP_MASK_REGIDS
	.align		4
.L_27:
        /*0044*/ 	.byte	0x04, 0x29
        /*0046*/ 	.short	(.L_29 - .L_28)


	//   ....[0]....
.L_28:
        /*0048*/ 	.word	0xffffffff


	//   ....[1]....
        /*004c*/ 	.word	0xffffffff


	//   ....[2]....
        /*0050*/ 	.word	0xffffffff


	//   ....[3]....
        /*0054*/ 	.word	0xffffffff


	//   ....[4]....
        /*0058*/ 	.word	0xffffffff


	//   ....[5]....
        /*005c*/ 	.word	0xffffffff


	//----- nvinfo : EIATTR_COOP_GROUP_INSTR_OFFSETS
	.align		4
.L_29:
        /*0060*/ 	.byte	0x04, 0x28
        /*0062*/ 	.short	(.L_31 - .L_30)


	//   ....[0]....
.L_30:
        /*0064*/ 	.word	0x00000060


	//   ....[1]....
        /*0068*/ 	.word	0x00000070


	//   ....[2]....
        /*006c*/ 	.word	0x00000130


	//   ....[3]....
        /*0070*/ 	.word	0x000002b0


	//   ....[4]....
        /*0074*/ 	.word	0x000007e0


	//   ....[5]....
        /*0078*/ 	.word	0x00001460


	//----- nvinfo : EIATTR_REG_RECONFIG
	.align		4
.L_31:
        /*007c*/ 	.byte	0x01, 0x54
	.zero		2


	//----- nvinfo : EIATTR_SYSCALL_OFFSETS
	.align		4
        /*0080*/ 	.byte	0x04, 0x46
        /*0082*/ 	.short	(.L_33 - .L_32)


	//   ....[0]....
.L_32:
        /*0084*/ 	.word	0x00001650


	//----- nvinfo : EIATTR_MBARRIER_INSTR_OFFSETS
	.align		4
.L_33:
        /*0088*/ 	.byte	0x04, 0x39
        /*008a*/ 	.short	(.L_35 - .L_34)


	//   ....[0]....
.L_34:
        /*008c*/ 	.word	0x00000230
        /*0090*/ 	.word	0x000000ff
        /*0094*/ 	.word	0x00000000
        /*0098*/ 	.short	0x0100
        /*009a*/ 	.byte	0x08
	.zero		1


	//   ....[1]....
        /*009c*/ 	.word	0x00000240
        /*00a0*/ 	.word	0x000000ff
        /*00a4*/ 	.word	0x00000018
        /*00a8*/ 	.short	0x0100
        /*00aa*/ 	.byte	0x08
	.zero		1


	//   ....[2]....
        /*00ac*/ 	.word	0x00000250
        /*00b0*/ 	.word	0x000000ff
        /*00b4*/ 	.word	0x00000008
        /*00b8*/ 	.short	0x0100
        /*00ba*/ 	.byte	0x08
	.zero		1


	//   ....[3]....
        /*00bc*/ 	.word	0x00000260
        /*00c0*/ 	.word	0x000000ff
        /*00c4*/ 	.word	0x00000020
        /*00c8*/ 	.short	0x0100
        /*00ca*/ 	.byte	0x08
	.zero		1


	//   ....[4]....
        /*00cc*/ 	.word	0x00000270
        /*00d0*/ 	.word	0x000000ff
        /*00d4*/ 	.word	0x00000010
        /*00d8*/ 	.short	0x0100
        /*00da*/ 	.byte	0x08
	.zero		1


	//   ....[5]....
        /*00dc*/ 	.word	0x00000280
        /*00e0*/ 	.word	0x000000ff
        /*00e4*/ 	.word	0x00000028
        /*00e8*/ 	.short	0x0100
        /*00ea*/ 	.byte	0x08
	.zero		1


	//   ....[6]....
        /*00ec*/ 	.word	0x000006c0
        /*00f0*/ 	.word	0x000000ff
        /*00f4*/ 	.word	0x00000040
        /*00f8*/ 	.short	0x0100
        /*00fa*/ 	.byte	0x06
	.zero		1


	//   ....[7]....
        /*00fc*/ 	.word	0x00000760
        /*0100*/ 	.word	0x000000ff
        /*0104*/ 	.word	0x00000048
        /*0108*/ 	.short	0x0100
        /*010a*/ 	.byte	0x06
	.zero		1


	//   ....[8]....
        /*010c*/ 	.word	0x00001710
        /*0110*/ 	.word	0x00000003
        /*0114*/ 	.word	0x00000000
        /*0118*/ 	.short	0x010a
        /*011a*/ 	.byte	0x3f
	.zero		1


	//   ....[9]....
        /*011c*/ 	.word	0x00001770
        /*0120*/ 	.word	0x00000003
        /*0124*/ 	.word	0x00000000
        /*0128*/ 	.short	0x010a
        /*012a*/ 	.byte	0x3f
	.zero		1


	//   ....[10]....
        /*012c*/ 	.word	0x00001cb0
        /*0130*/ 	.word	0x00000005
        /*0134*/ 	.word	0x00000000
        /*0138*/ 	.short	0x010a
        /*013a*/ 	.byte	0x3f
	.zero		1


	//   ....[11]....
        /*013c*/ 	.word	0x00001cf0
        /*0140*/ 	.word	0x00000005
        /*0144*/ 	.word	0x00000000
        /*0148*/ 	.short	0x010a
        /*014a*/ 	.byte	0x3f
	.zero		1


	//   ....[12]....
        /*014c*/ 	.word	0x00002110
        /*0150*/ 	.word	0x00000004
        /*0154*/ 	.word	0x00000000
        /*0158*/ 	.short	0x0101
        /*015a*/ 	.byte	0x3f
	.zero		1


	//   ....[13]....
        /*015c*/ 	.word	0x00002300
        /*0160*/ 	.word	0x00000000
        /*0164*/ 	.word	0x00000000
        /*0168*/ 	.short	0x0101
        /*016a*/ 	.byte	0x3f
	.zero		1


	//   ....[14]....
        /*016c*/ 	.word	0x00007430
        /*0170*/ 	.word	0x00000017
        /*0174*/ 	.word	0x00000018
        /*0178*/ 	.short	0x010a
        /*017a*/ 	.byte	0x3f
	.zero		1


	//   ....[15]....
        /*017c*/ 	.word	0x00007870
        /*0180*/ 	.word	0x00000006
        /*0184*/ 	.word	0x00000048
        /*0188*/ 	.short	0x0101
        /*018a*/ 	.byte	0x3f
	.zero		1


	//   ....[16]....
        /*018c*/ 	.word	0x00007fc0
        /*0190*/ 	.word	0x00000007
        /*0194*/ 	.word	0x00000000
        /*0198*/ 	.short	0x010a
        /*019a*/ 	.byte	0x3f
	.zero		1


	//   ....[17]....
        /*019c*/ 	.word	0x00008040
        /*01a0*/ 	.word	0x00000004
        /*01a4*/ 	.word	0x00000000
        /*01a8*/ 	.short	0x010a
        /*01aa*/ 	.byte	0x3f
	.zero		1


	//   ....[18]....
        /*01ac*/ 	.word	0x000080d0
        /*01b0*/ 	.word	0x00000005
        /*01b4*/ 	.word	0x00000000
        /*01b8*/ 	.short	0x010a
        /*01ba*/ 	.byte	0x3f
	.zero		1


	//   ....[19]....
        /*01bc*/ 	.word	0x00008130
        /*01c0*/ 	.word	0x00000003
        /*01c4*/ 	.word	0x00000000
        /*01c8*/ 	.short	0x010a
        /*01ca*/ 	.byte	0x3f
	.zero		1


	//   ....[20]....
        /*01cc*/ 	.word	0x00008180
        /*01d0*/ 	.word	0x00000005
        /*01d4*/ 	.word	0x00000000
        /*01d8*/ 	.short	0x010a
        /*01da*/ 	.byte	0x3f
	.zero		1


	//   ....[21]....
        /*01dc*/ 	.word	0x00008250
        /*01e0*/ 	.word	0x00000017
        /*01e4*/ 	.word	0x00000018
        /*01e8*/ 	.short	0x010a
        /*01ea*/ 	.byte	0x3f
	.zero		1


	//   ....[22]....
        /*01ec*/ 	.word	0x00008320
        /*01f0*/ 	.word	0x00000007
        /*01f4*/ 	.word	0x00000000
        /*01f8*/ 	.short	0x010a
        /*01fa*/ 	.byte	0x3f
	.zero		1


	//   ....[23]....
        /*01fc*/ 	.word	0x00008370
        /*0200*/ 	.word	0x00000004
        /*0204*/ 	.word	0x00000000
        /*0208*/ 	.short	0x010a
        /*020a*/ 	.byte	0x3f
	.zero		1


	//----- nvinfo : EIATTR_NUM_MBARRIERS
	.align		4
.L_35:
        /*020c*/ 	.byte	0x03, 0x38
        /*020e*/ 	.short	0x0008


	//----- nvinfo : EIATTR_EXIT_INSTR_OFFSETS
	.align		4
        /*0210*/ 	.byte	0x04, 0x1c
        /*0212*/ 	.short	(.L_37 - .L_36)


	//   ....[0]....
.L_36:
        /*0214*/ 	.word	0x000009b0


	//   ....[1]....
        /*0218*/ 	.word	0x000011c0


	//   ....[2]....
        /*021c*/ 	.word	0x00006bb0


	//   ....[3]....
        /*0220*/ 	.word	0x00007110


	//   ....[4]....
        /*0224*/ 	.word	0x00008120


	//----- nvinfo : EIATTR_MAX_THREADS
	.align		4
.L_37:
        /*0228*/ 	.byte	0x04, 0x05
        /*022a*/ 	.short	(.L_39 - .L_38)
.L_38:
        /*022c*/ 	.word	0x00000180
        /*0230*/ 	.word	0x00000001
        /*0234*/ 	.word	0x00000001


	//----- nvinfo : EIATTR_CRS_STACK_SIZE
	.align		4
.L_39:
        /*0238*/ 	.byte	0x04, 0x1e
        /*023a*/ 	.short	(.L_41 - .L_40)
.L_40:
        /*023c*/ 	.word	0x00000000


	//----- nvinfo : EIATTR_CBANK_PARAM_SIZE
	.align		4
.L_41:
        /*0240*/ 	.byte	0x03, 0x19
        /*0242*/ 	.short	0x0470


	//----- nvinfo : EIATTR_PARAM_CBANK
	.align		4
        /*0244*/ 	.byte	0x04, 0x0a
        /*0246*/ 	.short	(.L_43 - .L_42)
	.align		4
.L_42:
        /*0248*/ 	.word	index@(.nv.constant0._ZN7cutlass13device_kernelINS_4gemm6kernel13GemmUniversalIN4cute5tupleIJiiiiEEENS1_10collective13CollectiveMmaINS1_34MainloopSm90TmaGmmaWarpSpecializedILi3ENS5_IJNS4_1CILi2EEENSA_ILi1EEESC_EEENS1_35KernelTmaWarpSpecializedCooperativeEEENS5_IJNSA_ILi128EEESG_SG_EEENS_6half_tENS5_IJlSC_lEEESI_SJ_NS4_8TiledMMAINS4_8MMA_AtomIJNS4_4SM904GMMA26MMA_64x128x16_F32F16F16_SSILNSN_5MajorE0ELSP_0ELNSN_7ScaleInE1ELSQ_1EEEEEENS4_6LayoutISD_NS5_IJSC_NSA_ILi0EEESU_EEEEENS5_IJNS4_10UnderscoreESX_SX_EEEEENS4_13SM90_TMA_LOADENS4_14ComposedLayoutINS4_7SwizzleILi3ELi4ELi3EEENS4_18smem_ptr_flag_bitsILi16EEENST_INS5_IJNSA_ILi8EEENSA_ILi64EEEEEENS5_IJS17_SC_EEEEEEEvNS4_8identityENS4_23SM90_TMA_LOAD_MULTICASTES1B_vS1C_EENS_8epilogue10collective6detail29Sm90TmaWarpSpecializedAdapterINS1G_15DefaultEpilogueISI_SJ_SJ_NS1F_6thread17LinearCombinationISI_Li1EffLNS1K_9ScaleType4KindE0ELNS_15FloatRoundStyleE2ESI_EENS1_15EpilogueDefaultEEEEEvvEEEEvNT_6ParamsE)
        /*024c*/ 	.short	0x0210
        /*024e*/ 	.short	0x0470


	//----- nvinfo : EIATTR_SW_WAR
	.align		4
.L_43:
        /*0250*/ 	.byte	0x04, 0x36
        /*0252*/ 	.short	(.L_45 - .L_44)
.L_44:
        /*0254*/ 	.word	0x00000008
.L_45:


//--------------------- .nv.callgraph             --------------------------
	.section	.nv.callgraph,"",@"SHT_CUDA_CALLGRAPH"
	.align	4
	.sectionentsize	8
	.align		4
        /*0000*/ 	.word	0x00000000
	.align		4
        /*0004*/ 	.word	0xffffffff
	.align		4
        /*0008*/ 	.word	index@(_ZN7cutlass13device_kernelINS_4gemm6kernel13GemmUniversalIN4cute5tupleIJiiiiEEENS1_10collective13CollectiveMmaINS1_34MainloopSm90TmaGmmaWarpSpecializedILi3ENS5_IJNS4_1CILi2EEENSA_ILi1EEESC_EEENS1_35KernelTmaWarpSpecializedCooperativeEEENS5_IJNSA_ILi128EEESG_SG_EEENS_6half_tENS5_IJlSC_lEEESI_SJ_NS4_8TiledMMAINS4_8MMA_AtomIJNS4_4SM904GMMA26MMA_64x128x16_F32F16F16_SSILNSN_5MajorE0ELSP_0ELNSN_7ScaleInE1ELSQ_1EEEEEENS4_6LayoutISD_NS5_IJSC_NSA_ILi0EEESU_EEEEENS5_IJNS4_10UnderscoreESX_SX_EEEEENS4_13SM90_TMA_LOADENS4_14ComposedLayoutINS4_7SwizzleILi3ELi4ELi3EEENS4_18smem_ptr_flag_bitsILi16EEENST_INS5_IJNSA_ILi8EEENSA_ILi64EEEEEENS5_IJS17_SC_EEEEEEEvNS4_8identityENS4_23SM90_TMA_LOAD_MULTICASTES1B_vS1C_EENS_8epilogue10collective6detail29Sm90TmaWarpSpecializedAdapterINS1G_15DefaultEpilogueISI_SJ_SJ_NS1F_6thread17LinearCombinationISI_Li1EffLNS1K_9ScaleType4KindE0ELNS_15FloatRoundStyleE2ESI_EENS1_15EpilogueDefaultEEEEEvvEEEEvNT_6ParamsE)
	.align		4
        /*000c*/ 	.word	index@(__assertfail)
	.align		4
        /*0010*/ 	.word	0x00000000
	.align		4
        /*0014*/ 	.word	0xfffffffe
	.align		4
        /*0018*/ 	.word	0x00000000
	.align		4
        /*001c*/ 	.word	0xfffffffd
	.align		4
        /*0020*/ 	.word	0x00000000
	.align		4
        /*0024*/ 	.word	0xfffffffc


//--------------------- .nv.constant4             --------------------------
	.section	.nv.constant4,"a",@progbits
	.align	8
	.align		8
.nv.constant4:
        /*0000*/ 	.dword	__assertfail
	.align		8
        /*0008*/ 	.dword	__unnamed_1
	.align		8
        /*0010*/ 	.dword	_ZN40_INTERNAL_df432b95_4_k_cu_68fa239b_223814cuda3std3__45__cpo5beginE
	.align		8
        /*0018*/ 	.dword	_ZN40_INTERNAL_df432b95_4_k_cu_68fa239b_223814cuda3std3__45__cpo3endE
	.align		8
        /*0020*/ 	.dword	_ZN40_INTERNAL_df432b95_4_k_cu_68fa239b_223814cuda3std3__45__cpo6cbeginE
	.align		8
        /*0028*/ 	.dword	_ZN40_INTERNAL_df432b95_4_k_cu_68fa239b_223814cuda3std3__45__cpo4cendE
	.align		8
        /*0030*/ 	.dword	_ZN40_INTERNAL_df432b95_4_k_cu_68fa239b_223814cuda3std3__442_GLOBAL__N__df432b95_4_k_cu_68fa239b_223816ignoreE
	.align		8
        /*0038*/ 	.dword	_ZN40_INTERNAL_df432b95_4_k_cu_68fa239b_223814cuda3std3__419piecewise_constructE
	.align		8
        /*0040*/ 	.dword	_ZN40_INTERNAL_df432b95_4_k_cu_68fa239b_223814cuda3std3__48in_placeE
	.align		8
        /*0048*/ 	.dword	_ZN40_INTERNAL_df432b95_4_k_cu_68fa239b_223814cuda3std6ranges3__45__cpo4swapE
	.align		8
        /*0050*/ 	.dword	_ZN40_INTERNAL_df432b95_4_k_cu_68fa239b_223814cuda3std6ranges3__45__cpo9iter_moveE
	.align		8
        /*0058*/ 	.dword	_ZN40_INTERNAL_df432b95_4_k_cu_68fa239b_223814cute7productE
	.align		8
        /*0060*/ 	.dword	_ZN40_INTERNAL_df432b95_4_k_cu_68fa239b_223814cute1_E
	.align		8
        /*0068*/ 	.dword	$str$22
	.align		8
        /*0070*/ 	.dword	$str$23


//--------------------- .text._ZN7cutlass13device_kernelINS_4gemm6kernel13GemmUniversalIN4cute5tupleIJiiiiEEENS1_10collective13CollectiveMmaINS1_34MainloopSm90TmaGmmaWarpSpecializedILi3ENS5_IJNS4_1CILi2EEENSA_ILi1EEESC_EEENS1_35KernelTmaWarpSpecializedCooperativeEEENS5_IJNSA_ILi128EEESG_SG_EEENS_6half_tENS5_IJlSC_lEEESI_SJ_NS4_8TiledMMAINS4_8MMA_AtomIJNS4_4SM904GMMA26MMA_64x128x16_F32F16F16_SSILNSN_5MajorE0ELSP_0ELNSN_7ScaleInE1ELSQ_1EEEEEENS4_6LayoutISD_NS5_IJSC_NSA_ILi0EEESU_EEEEENS5_IJNS4_10UnderscoreESX_SX_EEEEENS4_13SM90_TMA_LOADENS4_14ComposedLayoutINS4_7SwizzleILi3ELi4ELi3EEENS4_18smem_ptr_flag_bitsILi16EEENST_INS5_IJNSA_ILi8EEENSA_ILi64EEEEEENS5_IJS17_SC_EEEEEEEvNS4_8identityENS4_23SM90_TMA_LOAD_MULTICASTES1B_vS1C_EENS_8epilogue10collective6detail29Sm90TmaWarpSpecializedAdapterINS1G_15DefaultEpilogueISI_SJ_SJ_NS1F_6thread17LinearCombinationISI_Li1EffLNS1K_9ScaleType4KindE0ELNS_15FloatRoundStyleE2ESI_EENS1_15EpilogueDefaultEEEEEvvEEEEvNT_6ParamsE --------------------------
	.section	.text._ZN7cutlass13device_kernelINS_4gemm6kernel13GemmUniversalIN4cute5tupleIJiiiiEEENS1_10collective13CollectiveMmaINS1_34MainloopSm90TmaGmmaWarpSpecializedILi3ENS5_IJNS4_1CILi2EEENSA_ILi1EEESC_EEENS1_35KernelTmaWarpSpecializedCooperativeEEENS5_IJNSA_ILi128EEESG_SG_EEENS_6half_tENS5_IJlSC_lEEESI_SJ_NS4_8TiledMMAINS4_8MMA_AtomIJNS4_4SM904GMMA26MMA_64x128x16_F32F16F16_SSILNSN_5MajorE0ELSP_0ELNSN_7ScaleInE1ELSQ_1EEEEEENS4_6LayoutISD_NS5_IJSC_NSA_ILi0EEESU_EEEEENS5_IJNS4_10UnderscoreESX_SX_EEEEENS4_13SM90_TMA_LOADENS4_14ComposedLayoutINS4_7SwizzleILi3ELi4ELi3EEENS4_18smem_ptr_flag_bitsILi16EEENST_INS5_IJNSA_ILi8EEENSA_ILi64EEEEEENS5_IJS17_SC_EEEEEEEvNS4_8identityENS4_23SM90_TMA_LOAD_MULTICASTES1B_vS1C_EENS_8epilogue10collective6detail29Sm90TmaWarpSpecializedAdapterINS1G_15DefaultEpilogueISI_SJ_SJ_NS1F_6thread17LinearCombinationISI_Li1EffLNS1K_9ScaleType4KindE0ELNS_15FloatRoundStyleE2ESI_EENS1_15EpilogueDefaultEEEEEvvEEEEvNT_6ParamsE,"ax",@progbits
	.align	128
.text._ZN7cutlass13device_kernelINS_4gemm6kernel13GemmUniversalIN4cute5tupleIJiiiiEEENS1_10collective13CollectiveMmaINS1_34MainloopSm90TmaGmmaWarpSpecializedILi3ENS5_IJNS4_1CILi2EEENSA_ILi1EEESC_EEENS1_35KernelTmaWarpSpecializedCooperativeEEENS5_IJNSA_ILi128EEESG_SG_EEENS_6half_tENS5_IJlSC_lEEESI_SJ_NS4_8TiledMMAINS4_8MMA_AtomIJNS4_4SM904GMMA26MMA_64x128x16_F32F16F16_SSILNSN_5MajorE0ELSP_0ELNSN_7ScaleInE1ELSQ_1EEEEEENS4_6LayoutISD_NS5_IJSC_NSA_ILi0EEESU_EEEEENS5_IJNS4_10UnderscoreESX_SX_EEEEENS4_13SM90_TMA_LOADENS4_14ComposedLayoutINS4_7SwizzleILi3ELi4ELi3EEENS4_18smem_ptr_flag_bitsILi16EEENST_INS5_IJNSA_ILi8EEENSA_ILi64EEEEEENS5_IJS17_SC_EEEEEEEvNS4_8identityENS4_23SM90_TMA_LOAD_MULTICASTES1B_vS1C_EENS_8epilogue10collective6detail29Sm90TmaWarpSpecializedAdapterINS1G_15DefaultEpilogueISI_SJ_SJ_NS1F_6thread17LinearCombinationISI_Li1EffLNS1K_9ScaleType4KindE0ELNS_15FloatRoundStyleE2ESI_EENS1_15EpilogueDefaultEEEEEvvEEEEvNT_6ParamsE:
        .type           _ZN7cutlass13device_kernelINS_4gemm6kernel13GemmUniversalIN4cute5tupleIJiiiiEEENS1_10collective13CollectiveMmaINS1_34MainloopSm90TmaGmmaWarpSpecializedILi3ENS5_IJNS4_1CILi2EEENSA_ILi1EEESC_EEENS1_35KernelTmaWarpSpecializedCooperativeEEENS5_IJNSA_ILi128EEESG_SG_EEENS_6half_tENS5_IJlSC_lEEESI_SJ_NS4_8TiledMMAINS4_8MMA_AtomIJNS4_4SM904GMMA26MMA_64x128x16_F32F16F16_SSILNSN_5MajorE0ELSP_0ELNSN_7ScaleInE1ELSQ_1EEEEEENS4_6LayoutISD_NS5_IJSC_NSA_ILi0EEESU_EEEEENS5_IJNS4_10UnderscoreESX_SX_EEEEENS4_13SM90_TMA_LOADENS4_14ComposedLayoutINS4_7SwizzleILi3ELi4ELi3EEENS4_18smem_ptr_flag_bitsILi16EEENST_INS5_IJNSA_ILi8EEENSA_ILi64EEEEEENS5_IJS17_SC_EEEEEEEvNS4_8identityENS4_23SM90_TMA_LOAD_MULTICASTES1B_vS1C_EENS_8epilogue10collective6detail29Sm90TmaWarpSpecializedAdapterINS1G_15DefaultEpilogueISI_SJ_SJ_NS1F_6thread17LinearCombinationISI_Li1EffLNS1K_9ScaleType4KindE0ELNS_15FloatRoundStyleE2ESI_EENS1_15EpilogueDefaultEEEEEvvEEEEvNT_6ParamsE,@function
        .size           _ZN7cutlass13device_kernelINS_4gemm6kernel13GemmUniversalIN4cute5tupleIJiiiiEEENS1_10collective13CollectiveMmaINS1_34MainloopSm90TmaGmmaWarpSpecializedILi3ENS5_IJNS4_1CILi2EEENSA_ILi1EEESC_EEENS1_35KernelTmaWarpSpecializedCooperativeEEENS5_IJNSA_ILi128EEESG_SG_EEENS_6half_tENS5_IJlSC_lEEESI_SJ_NS4_8TiledMMAINS4_8MMA_AtomIJNS4_4SM904GMMA26MMA_64x128x16_F32F16F16_SSILNSN_5MajorE0ELSP_0ELNSN_7ScaleInE1ELSQ_1EEEEEENS4_6LayoutISD_NS5_IJSC_NSA_ILi0EEESU_EEEEENS5_IJNS4_10UnderscoreESX_SX_EEEEENS4_13SM90_TMA_LOADENS4_14ComposedLayoutINS4_7SwizzleILi3ELi4ELi3EEENS4_18smem_ptr_flag_bitsILi16EEENST_INS5_IJNSA_ILi8EEENSA_ILi64EEEEEENS5_IJS17_SC_EEEEEEEvNS4_8identityENS4_23SM90_TMA_LOAD_MULTICASTES1B_vS1C_EENS_8epilogue10collective6detail29Sm90TmaWarpSpecializedAdapterINS1G_15DefaultEpilogueISI_SJ_SJ_NS1F_6thread17LinearCombinationISI_Li1EffLNS1K_9ScaleType4KindE0ELNS_15FloatRoundStyleE2ESI_EENS1_15EpilogueDefaultEEEEEvvEEEEvNT_6ParamsE,(.L_x_195 - _ZN7cutlass13device_kernelINS_4gemm6kernel13GemmUniversalIN4cute5tupleIJiiiiEEENS1_10collective13CollectiveMmaINS1_34MainloopSm90TmaGmmaWarpSpecializedILi3ENS5_IJNS4_1CILi2EEENSA_ILi1EEESC_EEENS1_35KernelTmaWarpSpecializedCooperativeEEENS5_IJNSA_ILi128EEESG_SG_EEENS_6half_tENS5_IJlSC_lEEESI_SJ_NS4_8TiledMMAINS4_8MMA_AtomIJNS4_4SM904GMMA26MMA_64x128x16_F32F16F16_SSILNSN_5MajorE0ELSP_0ELNSN_7ScaleInE1ELSQ_1EEEEEENS4_6LayoutISD_NS5_IJSC_NSA_ILi0EEESU_EEEEENS5_IJNS4_10UnderscoreESX_SX_EEEEENS4_13SM90_TMA_LOADENS4_14ComposedLayoutINS4_7SwizzleILi3ELi4ELi3EEENS4_18smem_ptr_flag_bitsILi16EEENST_INS5_IJNSA_ILi8EEENSA_ILi64EEEEEENS5_IJS17_SC_EEEEEEEvNS4_8identityENS4_23SM90_TMA_LOAD_MULTICASTES1B_vS1C_EENS_8epilogue10collective6detail29Sm90TmaWarpSpecializedAdapterINS1G_15DefaultEpilogueISI_SJ_SJ_NS1F_6thread17LinearCombinationISI_Li1EffLNS1K_9ScaleType4KindE0ELNS_15FloatRoundStyleE2ESI_EENS1_15EpilogueDefaultEEEEEvvEEEEvNT_6ParamsE)
        .other          _ZN7cutlass13device_kernelINS_4gemm6kernel13GemmUniversalIN4cute5tupleIJiiiiEEENS1_10collective13CollectiveMmaINS1_34MainloopSm90TmaGmmaWarpSpecializedILi3ENS5_IJNS4_1CILi2EEENSA_ILi1EEESC_EEENS1_35KernelTmaWarpSpecializedCooperativeEEENS5_IJNSA_ILi128EEESG_SG_EEENS_6half_tENS5_IJlSC_lEEESI_SJ_NS4_8TiledMMAINS4_8MMA_AtomIJNS4_4SM904GMMA26MMA_64x128x16_F32F16F16_SSILNSN_5MajorE0ELSP_0ELNSN_7ScaleInE1ELSQ_1EEEEEENS4_6LayoutISD_NS5_IJSC_NSA_ILi0EEESU_EEEEENS5_IJNS4_10UnderscoreESX_SX_EEEEENS4_13SM90_TMA_LOADENS4_14ComposedLayoutINS4_7SwizzleILi3ELi4ELi3EEENS4_18smem_ptr_flag_bitsILi16EEENST_INS5_IJNSA_ILi8EEENSA_ILi64EEEEEENS5_IJS17_SC_EEEEEEEvNS4_8identityENS4_23SM90_TMA_LOAD_MULTICASTES1B_vS1C_EENS_8epilogue10collective6detail29Sm90TmaWarpSpecializedAdapterINS1G_15DefaultEpilogueISI_SJ_SJ_NS1F_6thread17LinearCombinationISI_Li1EffLNS1K_9ScaleType4KindE0ELNS_15FloatRoundStyleE2ESI_EENS1_15EpilogueDefaultEEEEEvvEEEEvNT_6ParamsE,@"STO_CUDA_ENTRY STV_DEFAULT"
_ZN7cutlass13device_kernelINS_4gemm6kernel13GemmUniversalIN4cute5tupleIJiiiiEEENS1_10collective13CollectiveMmaINS1_34MainloopSm90TmaGmmaWarpSpecializedILi3ENS5_IJNS4_1CILi2EEENSA_ILi1EEESC_EEENS1_35KernelTmaWarpSpecializedCooperativeEEENS5_IJNSA_ILi128EEESG_SG_EEENS_6half_tENS5_IJlSC_lEEESI_SJ_NS4_8TiledMMAINS4_8MMA_AtomIJNS4_4SM904GMMA26MMA_64x128x16_F32F16F16_SSILNSN_5MajorE0ELSP_0ELNSN_7ScaleInE1ELSQ_1EEEEEENS4_6LayoutISD_NS5_IJSC_NSA_ILi0EEESU_EEEEENS5_IJNS4_10UnderscoreESX_SX_EEEEENS4_13SM90_TMA_LOADENS4_14ComposedLayoutINS4_7SwizzleILi3ELi4ELi3EEENS4_18smem_ptr_flag_bitsILi16EEENST_INS5_IJNSA_ILi8EEENSA_ILi64EEEEEENS5_IJS17_SC_EEEEEEEvNS4_8identityENS4_23SM90_TMA_LOAD_MULTICASTES1B_vS1C_EENS_8epilogue10collective6detail29Sm90TmaWarpSpecializedAdapterINS1G_15DefaultEpilogueISI_SJ_SJ_NS1F_6thread17LinearCombinationISI_Li1EffLNS1K_9ScaleType4KindE0ELNS_15FloatRoundStyleE2ESI_EENS1_15EpilogueDefaultEEEEEvvEEEEvNT_6ParamsE:
[----:B------:R-:W0:Y:S01]  /*0000*/  LDC R1, c[0x0][0x28] ;  /* 0x00000a00ff017b82 */ /* 0x000e220000000800 */
[----:B------:R-:W1:Y:S01]  /*0010*/  S2R R95, SR_TID.X ;  /* 0x00000000005f7919 */ /* 0x000e620000002100 */
[----:B------:R-:W-:Y:S01]  /*0020*/  ELECT P0, URZ, PT ;  /* 0x00000000003f782f */ /* 0x000fe20003800000 */
[----:B------:R-:W-:Y:S01]  /*0030*/  BSSY B0, `(.L_x_0) ;  /* 0x000000f000007945 */ /* 0x000fe20003800000 */
[--C-:B-1----:R-:W-:Y:S02]  /*0040*/  SHF.R.U32.HI R0, RZ, 0x5, R95.reuse ;  /* 0x00000005ff007819 */ /* 0x102fe4000001165f */
[----:B------:R-:W-:-:S03]  /*0050*/  SHF.R.U32.HI R7, RZ, 0x7, R95 ;  /* 0x00000007ff077819 */ /* 0x000fc6000001165f */
[----:B------:R-:W1:Y:S04]  /*0060*/  SHFL.IDX PT, R3, R0, RZ, 0x1f ;  /* 0x00001fff00037589 */ /* 0x000e6800000e0000 */
[----:B------:R2:W3:Y:S01]  /*0070*/  SHFL.IDX PT, R2, R7, RZ, 0x1f ;  /* 0x00001fff07027589 */ /* 0x0004e200000e0000 */
[----:B-1----:R-:W-:-:S13]  /*0080*/  ISETP.NE.OR P0, PT, R3, RZ, !P0 ;  /* 0x000000ff0300720c */ /* 0x002fda0004705670 */
[----:B0-23--:R-:W-:Y:S05]  /*0090*/  @P0 BRA `(.L_x_1) ;  /* 0x0000000000200947 */ /* 0x00dfea0003800000 */
[----:B------:R-:W-:Y:S02]  /*00a0*/  ULDC.64 UR4, c[0x0][0x198] ;  /* 0x0000660000047ab9 */ /* 0x000fe40000000a00 */
[----:B------:R-:W-:Y:S02]  /*00b0*/  UIADD3 UR6, UP0, UR4, 0xf0, URZ ;  /* 0x000000f004067890 */ /* 0x000fe4000ff1e03f */
[----:B------:R-:W-:Y:S02]  /*00c0*/  UIADD3 UR4, UP1, UR4, 0x1f0, URZ ;  /* 0x000001f004047890 */ /* 0x000fe4000ff3e03f */
[----:B------:R-:W-:Y:S02]  /*00d0*/  UIADD3.X UR7, URZ, UR5, URZ, UP0, !UPT ;  /* 0x000000053f077290 */ /* 0x000fe400087fe43f */
[----:B------:R-:W-:-:S07]  /*00e0*/  UIADD3.X UR5, URZ, UR5, URZ, UP1, !UPT ;  /* 0x000000053f057290 */ /* 0x000fce0008ffe43f */
[----:B------:R0:W-:Y:S02]  /*00f0*/  UTMACCTL.PF [UR6] ;  /* 0x00000000060079b9 */ /* 0x0001e40008040000 */
[----:B------:R0:W-:Y:S02]  /*0100*/  UTMACCTL.PF [UR4] ;  /* 0x00000000040079b9 */ /* 0x0001e40008040000 */
[----:B0-----:R-:W-:Y:S01]  /*0110*/  NOP ;  /* 0x0000000000007918 */ /* 0x001fe20000000000 */
.L_x_1:
[----:B------:R-:W-:Y:S05]  /*0120*/  BSYNC B0 ;  /* 0x0000000000007941 */ /* 0x000fea0003800000 */
.L_x_0:
[----:B------:R-:W0:Y:S02]  /*0130*/  SHFL.IDX PT, R5, R0, RZ, 0x1f ;  /* 0x00001fff00057589 */ /* 0x000e2400000e0000 */
[----:B0-----:R-:W-:-:S13]  /*0140*/  ISETP.NE.AND P0, PT, R5, RZ, PT ;  /* 0x000000ff0500720c */ /* 0x001fda0003f05270 */
[----:B------:R-:W-:Y:S05]  /*0150*/  @P0 BRA `(.L_x_2) ;  /* 0x0000000000500947 */ /* 0x000fea0003800000 */
[----:B------:R-:W0:Y:S01]  /*0160*/  S2UR UR8, SR_CgaCtaId ;  /* 0x00000000000879c3 */ /* 0x000e220000008800 */
[----:B------:R-:W-:Y:S01]  /*0170*/  UMOV UR4, 0x400 ;  /* 0x0000040000047882 */ /* 0x000fe20000000000 */
[----:B------:R-:W-:Y:S01]  /*0180*/  UMOV UR5, 0x1 ;  /* 0x0000000100057882 */ /* 0x000fe20000000000 */
[----:B------:R-:W-:Y:S01]  /*0190*/  UMOV UR6, 0x4 ;  /* 0x0000000400067882 */ /* 0x000fe20000000000 */
[----:B------:R-:W-:Y:S01]  /*01a0*/  ELECT P0, URZ, PT ;  /* 0x00000000003f782f */ /* 0x000fe20003800000 */
[----:B------:R-:W-:-:S04]  /*01b0*/  UIADD3 UR6, -UR6, 0x100000, URZ ;  /* 0x0010000006067890 */ /* 0x000fc8000fffe13f */
[----:B------:R-:W-:Y:S02]  /*01c0*/  USHF.L.U32 UR7, UR6, 0xb, URZ ;  /* 0x0000000b06077899 */ /* 0x000fe4000800063f */
[----:B------:R-:W-:Y:S02]  /*01d0*/  USHF.L.U32 UR6, UR6, 0x1, URZ ;  /* 0x0000000106067899 */ /* 0x000fe4000800063f */
[----:B0-----:R-:W-:Y:S02]  /*01e0*/  ULEA UR8, UR8, UR4, 0x18 ;  /* 0x0000000408087291 */ /* 0x001fe4000f8ec03f */
[----:B------:R-:W-:-:S04]  /*01f0*/  UIADD3 UR4, -UR5, 0x100000, URZ ;  /* 0x0010000005047890 */ /* 0x000fc8000fffe13f */
[----:B------:R-:W-:Y:S02]  /*0200*/  USHF.L.U32 UR5, UR4, 0xb, URZ ;  /* 0x0000000b04057899 */ /* 0x000fe4000800063f */
[----:B------:R-:W-:Y:S01]  /*0210*/  USHF.L.U32 UR4, UR4, 0x1, URZ ;  /* 0x0000000104047899 */ /* 0x000fe2000800063f */
[----:B------:R-:W0:Y:S11]  /*0220*/  FENCE.VIEW.ASYNC.S ;  /* 0x00000000000073c6 */ /* 0x000e360000000000 */
[----:B0-----:R0:W1:Y:S01]  /*0230*/  SYNCS.EXCH.64 URZ, [UR8], UR4 ;  /* 0x00000004083f75b2 */ /* 0x0010620008000100 */
[----:B------:R0:W2:Y:S01]  /*0240*/  SYNCS.EXCH.64 URZ, [UR8+0x18], UR6 ;  /* 0x00001806083f75b2 */ /* 0x0000a20008000100 */
[----:B------:R0:W3:Y:S01]  /*0250*/  SYNCS.EXCH.64 URZ, [UR8+0x8], UR4 ;  /* 0x00000804083f75b2 */ /* 0x0000e20008000100 */
[----:B------:R0:W4:Y:S01]  /*0260*/  SYNCS.EXCH.64 URZ, [UR8+0x20], UR6 ;  /* 0x00002006083f75b2 */ /* 0x0001220008000100 */
[----:B------:R0:W0:Y:S01]  /*0270*/  SYNCS.EXCH.64 URZ, [UR8+0x10], UR4 ;  /* 0x00001004083f75b2 */ /* 0x0000220008000100 */
[----:B------:R0:W0:Y:S01]  /*0280*/  SYNCS.EXCH.64 URZ, [UR8+0x28], UR6 ;  /* 0x00002806083f75b2 */ /* 0x0000220008000100 */
[----:B------:R-:W-:Y:S01]  /*0290*/  NOP ;  /* 0x0000000000007918 */ /* 0x000fe20000000000 */
.L_x_2:
[----:B------:R-:W-:Y:S01]  /*02a0*/  SHF.R.S32.HI R4, RZ, 0x1f, R95 ;  /* 0x0000001fff047819 */ /* 0x000fe2000001145f */
[----:B------:R-:W5:Y:S01]  /*02b0*/  SHFL.IDX PT, R0, R0, RZ, 0x1f ;  /* 0x00001fff00007589 */ /* 0x000f6200000e0000 */
[----:B0-----:R-:W0:Y:S01]  /*02c0*/  S2UR UR8, SR_CTAID.X ;  /* 0x00000000000879c3 */ /* 0x001e220000002500 */
[----:B------:R-:W-:Y:S02]  /*02d0*/  ELECT P0, URZ, PT ;  /* 0x00000000003f782f */ /* 0x000fe40003800000 */
[----:B------:R-:W-:Y:S01]  /*02e0*/  LEA.HI R4, R4, R95, RZ, 0x7 ;  /* 0x0000005f04047211 */ /* 0x000fe200078f38ff */
[----:B------:R-:W-:Y:S01]  /*02f0*/  ULDC UR4, c[0x0][0x150] ;  /* 0x0000540000047ab9 */ /* 0x000fe20000000800 */
[----:B------:R-:W-:Y:S01]  /*0300*/  SHF.R.S32.HI R6, RZ, 0x1f, R5 ;  /* 0x0000001fff067819 */ /* 0x000fe20000011405 */
[----:B------:R-:W-:Y:S01]  /*0310*/  NOP ;  /* 0x0000000000007918 */ /* 0x000fe20000000000 */
[----:B------:R-:W-:Y:S01]  /*0320*/  LOP3.LUT R4, R4, 0xffffff80, RZ, 0xc0, !PT ;  /* 0xffffff8004047812 */ /* 0x000fe200078ec0ff */
[----:B------:R-:W-:Y:S01]  /*0330*/  NOP ;  /* 0x0000000000007918 */ /* 0x000fe20000000000 */
[----:B------:R-:W-:Y:S01]  /*0340*/  LEA.HI R6, R6, R5, RZ, 0x2 ;  /* 0x0000000506067211 */ /* 0x000fe200078f10ff */
[----:B------:R-:W1:Y:S01]  /*0350*/  LDC R11, c[0x0][0x144] ;  /* 0x00005100ff0b7b82 */ /* 0x000e620000000800 */
[----:B------:R-:W-:Y:S01]  /*0360*/  IMAD.MOV.U32 R22, RZ, RZ, 0x1 ;  /* 0x00000001ff167424 */ /* 0x000fe200078e00ff */
[----:B------:R-:W-:Y:S01]  /*0370*/  ISETP.NE.AND P3, PT, R2, RZ, PT ;  /* 0x000000ff0200720c */ /* 0x000fe20003f65270 */
[----:B------:R-:W-:Y:S01]  /*0380*/  IMAD.IADD R8, R95, 0x1, -R4 ;  /* 0x000000015f087824 */ /* 0x000fe200078e0a04 */
[----:B------:R-:W-:Y:S01]  /*0390*/  LOP3.LUT R6, R6, 0x3ffffffc, RZ, 0xc0, !PT ;  /* 0x3ffffffc06067812 */ /* 0x000fe200078ec0ff */
[----:B------:R-:W2:Y:S03]  /*03a0*/  S2R R4, SR_CTAID.Y ;  /* 0x0000000000047919 */ /* 0x000ea60000002600 */
[----:B------:R-:W-:Y:S01]  /*03b0*/  SHF.R.S32.HI R9, RZ, 0x1f, R8 ;  /* 0x0000001fff097819 */ /* 0x000fe20000011408 */
[----:B------:R-:W-:Y:S01]  /*03c0*/  IMAD.IADD R6, R5, 0x1, -R6 ;  /* 0x0000000105067824 */ /* 0x000fe200078e0a06 */
[----:B------:R-:W3:Y:S02]  /*03d0*/  LDC R13, c[0x0][0x140] ;  /* 0x00005000ff0d7b82 */ /* 0x000ee40000000800 */
[----:B------:R-:W-:-:S02]  /*03e0*/  LEA.HI R9, R9, R8, RZ, 0x3 ;  /* 0x0000000809097211 */ /* 0x000fc400078f18ff */
[----:B-----5:R-:W-:Y:S02]  /*03f0*/  ISETP.NE.OR P0, PT, R0, RZ, !P0 ;  /* 0x000000ff0000720c */ /* 0x020fe40004705670 */
[--C-:B------:R-:W-:Y:S02]  /*0400*/  SHF.R.S32.HI R0, RZ, 0x3, R9.reuse ;  /* 0x00000003ff007819 */ /* 0x100fe40000011409 */
[----:B0-----:R-:W-:Y:S02]  /*0410*/  I2FP.F32.U32 R10, UR8 ;  /* 0x00000008000a7c45 */ /* 0x001fe40008201000 */
[----:B------:R-:W-:-:S03]  /*0420*/  SHF.R.S32.HI R9, RZ, 0x1f, R9 ;  /* 0x0000001fff097819 */ /* 0x000fc60000011409 */
[----:B------:R-:W-:Y:S01]  /*0430*/  FMUL R10, R10, UR4 ;  /* 0x000000040a0a7c20 */ /* 0x000fe20008400000 */
[----:B------:R-:W-:Y:S01]  /*0440*/  LEA.HI R9, R9, R0, RZ, 0x2 ;  /* 0x0000000009097211 */ /* 0x000fe200078f10ff */
[----:B------:R-:W-:Y:S02]  /*0450*/  ULDC UR4, c[0x0][0x154] ;  /* 0x0000550000047ab9 */ /* 0x000fe40000000800 */
[----:B------:R-:W-:Y:S01]  /*0460*/  VOTEU.ALL UP0, P0 ;  /* 0x00000000003f7886 */ /* 0x000fe20000000000 */
[----:B------:R-:W-:Y:S01]  /*0470*/  LOP3.LUT R9, R9, 0xfffffffc, RZ, 0xc0, !PT ;  /* 0xfffffffc09097812 */ /* 0x000fe200078ec0ff */
[----:B------:R-:W0:Y:S01]  /*0480*/  F2I.U32.TRUNC.NTZ R10, R10 ;  /* 0x0000000a000a7305 */ /* 0x000e22000020f000 */
[----:B------:R-:W-:Y:S02]  /*0490*/  VOTEU.ALL UP1, P0 ;  /* 0x00000000003f7886 */ /* 0x000fe40000020000 */
[----:B------:R-:W5:Y:S01]  /*04a0*/  @!UP0 S2UR UR7, SR_CgaCtaId ;  /* 0x00000000000789c3 */ /* 0x000f620000008800 */
[----:B------:R-:W-:Y:S01]  /*04b0*/  IMAD.IADD R9, R0, 0x1, -R9 ;  /* 0x0000000100097824 */ /* 0x000fe200078e0a09 */
[----:B------:R-:W-:Y:S01]  /*04c0*/  SHF.R.S32.HI R0, RZ, 0x1f, R3 ;  /* 0x0000001fff007819 */ /* 0x000fe20000011403 */
[----:B------:R-:W-:Y:S01]  /*04d0*/  @!UP0 UMOV UR6, 0x400 ;  /* 0x0000040000068882 */ /* 0x000fe20000000000 */
[----:B---3--:R-:W-:Y:S01]  /*04e0*/  ISETP.EQ.U32.AND P2, PT, R13, 0x1, PT ;  /* 0x000000010d00780c */ /* 0x008fe20003f42070 */
[----:B------:R-:W-:Y:S01]  /*04f0*/  IMAD R19, R6, 0x4, R9 ;  /* 0x0000000406137824 */ /* 0x000fe200078e0209 */
[----:B--2---:R-:W-:-:S02]  /*0500*/  I2FP.F32.U32 R12, R4 ;  /* 0x00000004000c7245 */ /* 0x004fc40000201000 */
[----:B------:R-:W2:Y:S01]  /*0510*/  LDC R9, c[0x0][0x148] ;  /* 0x00005200ff097b82 */ /* 0x000ea20000000800 */
[----:B------:R-:W-:Y:S02]  /*0520*/  LEA.HI R0, R0, R3, RZ, 0x2 ;  /* 0x0000000300007211 */ /* 0x000fe400078f10ff */
[----:B------:R-:W-:Y:S01]  /*0530*/  LEA.HI R6, R19, R19, RZ, 0x1 ;  /* 0x0000001313067211 */ /* 0x000fe200078f08ff */
[----:B0-----:R-:W-:Y:S02]  /*0540*/  IMAD.MOV R14, RZ, RZ, -R10 ;  /* 0x000000ffff0e7224 */ /* 0x001fe400078e0a0a */
[----:B------:R-:W-:Y:S01]  /*0550*/  FMUL R12, R12, UR4 ;  /* 0x000000040c0c7c20 */ /* 0x000fe20008400000 */
[----:B------:R-:W-:Y:S01]  /*0560*/  LOP3.LUT R0, R0, 0xfffffffc, RZ, 0xc0, !PT ;  /* 0xfffffffc00007812 */ /* 0x000fe200078ec0ff */
[----:B------:R-:W-:Y:S01]  /*0570*/  UMOV UR4, 0x20 ;  /* 0x0000002000047882 */ /* 0x000fe20000000000 */
[----:B------:R-:W-:Y:S01]  /*0580*/  LOP3.LUT R10, R6, 0xfffffffe, RZ, 0xc0, !PT ;  /* 0xfffffffe060a7812 */ /* 0x000fe200078ec0ff */
[----:B-1----:R-:W-:Y:S01]  /*0590*/  IMAD R6, R11, R14, UR8 ;  /* 0x000000080b067e24 */ /* 0x002fe2000f8e020e */
[----:B------:R-:W-:-:S04]  /*05a0*/  @!UP0 UIADD3 UR4, -UR4, 0x100000, URZ ;  /* 0x0010000004048890 */ /* 0x000fc8000fffe13f */
[----:B------:R-:W-:Y:S02]  /*05b0*/  @!UP0 USHF.L.U32 UR5, UR4, 0xb, URZ ;  /* 0x0000000b04058899 */ /* 0x000fe4000800063f */
[----:B------:R-:W-:Y:S01]  /*05c0*/  @!UP0 USHF.L.U32 UR4, UR4, 0x1, URZ ;  /* 0x0000000104048899 */ /* 0x000fe2000800063f */
[----:B------:R-:W0:Y:S01]  /*05d0*/  F2I.U32.TRUNC.NTZ R12, R12 ;  /* 0x0000000c000c7305 */ /* 0x000e22000020f000 */
[----:B------:R-:W-:Y:S02]  /*05e0*/  IMAD.IADD R3, R3, 0x1, -R0 ;  /* 0x0000000103037824 */ /* 0x000fe400078e0a00 */
[C---:B------:R-:W-:Y:S02]  /*05f0*/  IMAD.IADD R11, R19.reuse, 0x1, -R10 ;  /* 0x00000001130b7824 */ /* 0x040fe400078e0a0a */
[----:B------:R-:W-:Y:S01]  /*0600*/  IMAD.SHL.U32 R10, R19, 0x4, RZ ;  /* 0x00000004130a7824 */ /* 0x000fe200078e00ff */
[----:B-----5:R-:W-:Y:S01]  /*0610*/  @!UP0 ULEA UR6, UR7, UR6, 0x18 ;  /* 0x0000000607068291 */ /* 0x020fe2000f8ec03f */
[----:B------:R-:W-:Y:S01]  /*0620*/  ISETP.NE.AND P1, PT, R3, 0x3, PT ;  /* 0x000000030300780c */ /* 0x000fe20003f25270 */
[----:B------:R-:W-:Y:S01]  /*0630*/  VOTEU.ALL UP0, P0 ;  /* 0x00000000003f7886 */ /* 0x000fe20000000000 */
[----:B------:R-:W-:-:S02]  /*0640*/  ISETP.NE.AND P4, PT, R11, R6, PT ;  /* 0x000000060b00720c */ /* 0x000fc40003f85270 */
[----:B------:R-:W-:Y:S02]  /*0650*/  LOP3.LUT R19, R19, 0xc, R10, 0x78, !PT ;  /* 0x0000000c13137812 */ /* 0x000fe400078e780a */
[----:B------:R-:W-:Y:S01]  /*0660*/  LOP3.LUT P0, RZ, R8, 0x7, RZ, 0xc0, !PT ;  /* 0x0000000708ff7812 */ /* 0x000fe2000780c0ff */
[C---:B------:R-:W-:Y:S01]  /*0670*/  VIADD R8, R2.reuse, 0xffffffff ;  /* 0xffffffff02087836 */ /* 0x040fe20000000000 */
[----:B------:R-:W-:Y:S01]  /*0680*/  ISETP.EQ.OR P1, PT, R3, RZ, !P1 ;  /* 0x000000ff0300720c */ /* 0x000fe20004f22670 */
[----:B0-----:R-:W-:Y:S01]  /*0690*/  IMAD.MOV R23, RZ, RZ, -R12 ;  /* 0x000000ffff177224 */ /* 0x001fe200078e0a0c */
[----:B------:R-:W-:Y:S01]  /*06a0*/  ISETP.LT.U32.AND P0, PT, R19, 0x2, !P0 ;  /* 0x000000021300780c */ /* 0x000fe20004701070 */
[----:B------:R-:W0:Y:S02]  /*06b0*/  FENCE.VIEW.ASYNC.S ;  /* 0x00000000000073c6 */ /* 0x000e240000000000 */
[----:B0-----:R0:W1:Y:S01]  /*06c0*/  @!UP0 SYNCS.EXCH.64 URZ, [UR6+0x40], UR4 ;  /* 0x00004004063f85b2 */ /* 0x0010620008000100 */
[----:B------:R-:W-:Y:S01]  /*06d0*/  ISETP.EQ.AND P1, PT, R2, RZ, P1 ;  /* 0x000000ff0200720c */ /* 0x000fe20000f22270 */
[----:B--2---:R-:W-:Y:S01]  /*06e0*/  IMAD R11, R9, R23, R4 ;  /* 0x00000017090b7224 */ /* 0x004fe200078e0204 */
[----:B------:R-:W-:-:S02]  /*06f0*/  ISETP.GE.U32.AND P6, PT, R8, 0x2, PT ;  /* 0x000000020800780c */ /* 0x000fc40003fc6070 */
[----:B------:R-:W-:Y:S02]  /*0700*/  @P4 LEA.HI R0, R19, R19, RZ, 0x1 ;  /* 0x0000001313004211 */ /* 0x000fe400078f08ff */
[----:B------:R-:W-:Y:S02]  /*0710*/  SEL R18, RZ, 0x1, !P1 ;  /* 0x00000001ff127807 */ /* 0x000fe40004800000 */
[----:B------:R-:W-:Y:S02]  /*0720*/  @P4 SHF.R.S32.HI R0, RZ, 0x1, R0 ;  /* 0x00000001ff004819 */ /* 0x000fe40000011400 */
[----:B------:R-:W-:Y:S02]  /*0730*/  SEL R18, R18, 0x2, P6 ;  /* 0x0000000212127807 */ /* 0x000fe40003000000 */
[----:B------:R-:W-:Y:S02]  /*0740*/  @P4 ISETP.NE.AND P5, PT, R0, R11, PT ;  /* 0x0000000b0000420c */ /* 0x000fe40003fa5270 */
[----:B------:R-:W-:Y:S01]  /*0750*/  SEL R11, RZ, 0x1, !P0 ;  /* 0x00000001ff0b7807 */ /* 0x000fe20004000000 */
[----:B------:R0:W2:Y:S01]  /*0760*/  @!UP1 SYNCS.EXCH.64 URZ, [UR6+0x48], UR4 ;  /* 0x00004804063f95b2 */ /* 0x0000a20008000100 */
[----:B------:R-:W-:Y:S01]  /*0770*/  @P4 SEL R22, RZ, 0x1, P5 ;  /* 0x00000001ff164807 */ /* 0x000fe20002800000 */
[----:B------:R-:W-:Y:S01]  /*0780*/  NOP ;  /* 0x0000000000007918 */ /* 0x000fe20000000000 */
[----:B------:R-:W-:-:S02]  /*0790*/  LOP3.LUT R0, R95, 0x7f, RZ, 0xc0, !PT ;  /* 0x0000007f5f007812 */ /* 0x000fc400078ec0ff */
[----:B------:R-:W-:Y:S01]  /*07a0*/  LOP3.LUT R22, R22, R11, RZ, 0xc0, !PT ;  /* 0x0000000b16167212 */ /* 0x000fe200078ec0ff */
[----:B01----:R-:W-:Y:S06]  /*07b0*/  @!P2 BRA `(.L_x_3) ;  /* 0x000000000008a947 */ /* 0x003fec0003800000 */
[----:B--2-4-:R-:W-:Y:S01]  /*07c0*/  UCGABAR_ARV ;  /* 0x00000000000079c7 */ /* 0x014fe20008000000 */
[----:B------:R-:W-:Y:S05]  /*07d0*/  BRA `(.L_x_4) ;  /* 0x0000000000047947 */ /* 0x000fea0003800000 */
.L_x_3:
[----:B--2-4-:R-:W-:Y:S01]  /*07e0*/  NOP ;  /* 0x0000000000007918 */ /* 0x014fe20000000000 */
.L_x_4:
[----:B------:R-:W0:Y:S01]  /*07f0*/  LDC R2, c[0x0][0x65c] ;  /* 0x00019700ff027b82 */ /* 0x000e220000000800 */
[----:B------:R-:W-:Y:S02]  /*0800*/  IMAD.U32 R10, RZ, RZ, UR8 ;  /* 0x00000008ff0a7e24 */ /* 0x000fe4000f8e00ff */
[----:B------:R-:W-:Y:S01]  /*0810*/  IMAD.MOV.U32 R11, RZ, RZ, RZ ;  /* 0x000000ffff0b7224 */ /* 0x000fe200078e00ff */
[----:B0-----:R-:W-:-:S04]  /*0820*/  ISETP.NE.AND P1, PT, R2, 0x1, PT ;  /* 0x000000010200780c */ /* 0x001fc80003f25270 */
[----:B------:R-:W-:-:S09]  /*0830*/  P2R R5, PR, RZ, 0x2 ;  /* 0x00000002ff057803 */ /* 0x000fd20000000000 */
[----:B------:R-:W0:Y:S01]  /*0840*/  @P1 LDC R17, c[0x0][0x10] ;  /* 0x00000400ff111b82 */ /* 0x000e220000000800 */
[----:B------:R-:W-:Y:S02]  /*0850*/  @P1 IMAD.MOV.U32 R5, RZ, RZ, RZ ;  /* 0x000000ffff051224 */ /* 0x000fe400078e00ff */
[----:B------:R-:W-:-:S05]  /*0860*/  @P1 IMAD.MOV.U32 R15, RZ, RZ, RZ ;  /* 0x000000ffff0f1224 */ /* 0x000fca00078e00ff */
[----:B------:R-:W1:Y:S01]  /*0870*/  @!P1 LDC R13, c[0x0][0xc] ;  /* 0x00000300ff0d9b82 */ /* 0x000e620000000800 */
[----:B------:R-:W-:Y:S01]  /*0880*/  ULDC UR4, c[0x0][0xc] ;  /* 0x0000030000047ab9 */ /* 0x000fe20000000800 */
[----:B------:R-:W-:Y:S01]  /*0890*/  ULDC UR5, c[0x0][0x10] ;  /* 0x0000040000057ab9 */ /* 0x000fe20000000800 */
[----:B------:R-:W-:Y:S01]  /*08a0*/  ULDC UR6, c[0x0][0x14] ;  /* 0x0000050000067ab9 */ /* 0x000fe20000000800 */
[----:B------:R-:W-:-:S04]  /*08b0*/  UIMAD.WIDE.U32 UR4, UR4, UR5, URZ ;  /* 0x00000005040472a5 */ /* 0x000fc8000f8e003f */
[----:B------:R-:W-:Y:S02]  /*08c0*/  UIMAD.WIDE.U32 UR38, UR4, UR6, URZ ;  /* 0x00000006042672a5 */ /* 0x000fe4000f8e003f */
[----:B------:R-:W-:-:S04]  /*08d0*/  UIMAD UR41, UR5, UR6, URZ ;  /* 0x00000006052972a4 */ /* 0x000fc8000f8e023f */
[----:B------:R-:W-:Y:S01]  /*08e0*/  UIADD3 UR41, UR39, UR41, URZ ;  /* 0x0000002927297290 */ /* 0x000fe2000fffe03f */
[----:B0-----:R-:W-:-:S04]  /*08f0*/  @P1 IMAD.WIDE.U32 R16, R17, UR8, R4 ;  /* 0x0000000811101c25 */ /* 0x001fc8000f8e0004 */
[----:B------:R-:W-:Y:S02]  /*0900*/  @P1 IMAD.IADD R17, R17, 0x1, R15 ;  /* 0x0000000111111824 */ /* 0x000fe400078e020f */
[----:B-1----:R-:W-:-:S04]  /*0910*/  @!P1 IMAD.WIDE.U32 R10, R4, R13, R10 ;  /* 0x0000000d040a9225 */ /* 0x002fc800078e000a */
[----:B------:R-:W-:Y:S02]  /*0920*/  @!P1 IMAD.MOV.U32 R16, RZ, RZ, R10 ;  /* 0x000000ffff109224 */ /* 0x000fe400078e000a */
[----:B------:R-:W-:Y:S01]  /*0930*/  @!P1 IMAD.MOV.U32 R17, RZ, RZ, R11 ;  /* 0x000000ffff119224 */ /* 0x000fe200078e000b */
[----:B------:R-:W-:Y:S06]  /*0940*/  @!P2 BRA `(.L_x_5) ;  /* 0x00000000000ca947 */ /* 0x000fec0003800000 */
[----:B------:R-:W-:Y:S01]  /*0950*/  UCGABAR_WAIT ;  /* 0x0000000000007dc7 */ /* 0x000fe20008000000 */
[----:B------:R-:W-:Y:S01]  /*0960*/  CCTL.IVALL ;  /* 0x00000000ff00798f */ /* 0x000fe20002000000 */
[----:B------:R-:W-:Y:S05]  /*0970*/  BRA `(.L_x_6) ;  /* 0x0000000000047947 */ /* 0x000fea0003800000 */
.L_x_5:
[----:B------:R-:W-:Y:S06]  /*0980*/  BAR.SYNC.DEFER_BLOCKING 0x0 ;  /* 0x0000000000007b1d */ /* 0x000fec0000010000 */
.L_x_6:
[----:B------:R-:W-:Y:S05]  /*0990*/  @!P3 BRA `(.L_x_7) ;  /* 0x000000600088b947 */ /* 0x000fea0003800000 */
[----:B------:R-:W-:-:S13]  /*09a0*/  ISETP.GT.U32.AND P0, PT, R8, 0x1, PT ;  /* 0x000000010800780c */ /* 0x000fda0003f04070 */
[----:B------:R-:W-:Y:S05]  /*09b0*/  @P0 EXIT ;  /* 0x000000000000094d */ /* 0x000fea0003800000 */
[----:B------:R-:W-:Y:S01]  /*09c0*/  ULDC.64 UR4, c[0x0][0x650] ;  /* 0x0001940000047ab9 */ /* 0x000fe20000000a00 */
[----:B------:R-:W-:Y:S01]  /*09d0*/  PRMT R3, RZ, 0x7610, R3 ;  /* 0x00007610ff037816 */ /* 0x000fe20000000003 */
[----:B------:R-:W-:Y:S01]  /*09e0*/  IMAD.MOV.U32 R103, RZ, RZ, -0x1 ;  /* 0xffffffffff677424 */ /* 0x000fe200078e00ff */
[----:B------:R-:W-:Y:S01]  /*09f0*/  ISETP.GE.U32.AND P0, PT, R16, UR4, PT ;  /* 0x0000000410007c0c */ /* 0x000fe2000bf06070 */
[----:B------:R-:W-:Y:S02]  /*0a00*/  IMAD.MOV.U32 R100, RZ, RZ, -0x1 ;  /* 0xffffffffff647424 */ /* 0x000fe400078e00ff */
[----:B------:R-:W-:Y:S01]  /*0a10*/  IMAD.MOV.U32 R101, RZ, RZ, -0x1 ;  /* 0xffffffffff657424 */ /* 0x000fe200078e00ff */
[----:B------:R-:W-:-:S13]  /*0a20*/  ISETP.GE.U32.AND.EX P0, PT, R17, UR5, PT, P0 ;  /* 0x0000000511007c0c */ /* 0x000fda000bf06100 */
[----:B------:R-:W-:Y:S05]  /*0a30*/  @P0 BRA `(.L_x_8) ;  /* 0x0000000400280947 */ /* 0x000fea0003800000 */
[----:B------:R-:W0:Y:S01]  /*0a40*/  LDC.64 R24, c[0x0][0x628] ;  /* 0x00018a00ff187b82 */ /* 0x000e220000000a00 */
[----:B------:R-:W-:Y:S02]  /*0a50*/  IMAD.MOV.U32 R10, RZ, RZ, R16 ;  /* 0x000000ffff0a7224 */ /* 0x000fe400078e0010 */
[----:B------:R-:W-:-:S05]  /*0a60*/  IMAD.MOV.U32 R11, RZ, RZ, R17 ;  /* 0x000000ffff0b7224 */ /* 0x000fca00078e0011 */
[----:B------:R-:W1:Y:S08]  /*0a70*/  LDC R8, c[0x0][0x630] ;  /* 0x00018c00ff087b82 */ /* 0x000e700000000800 */
[----:B------:R-:W2:Y:S01]  /*0a80*/  LDC.64 R26, c[0x0][0x620] ;  /* 0x00018800ff1a7b82 */ /* 0x000ea20000000a00 */
[----:B0-----:R-:W-:-:S04]  /*0a90*/  ISETP.NE.U32.AND P0, PT, R24, RZ, PT ;  /* 0x000000ff1800720c */ /* 0x001fc80003f05070 */
[----:B------:R-:W-:-:S13]  /*0aa0*/  ISETP.NE.AND.EX P0, PT, R25, RZ, PT, P0 ;  /* 0x000000ff1900720c */ /* 0x000fda0003f05300 */
[----:B-12---:R-:W-:Y:S05]  /*0ab0*/  @!P0 BRA `(.L_x_9) ;  /* 0x0000000000288947 */ /* 0x006fea0003800000 */
[----:B------:R-:W0:Y:S02]  /*0ac0*/  LDC R3, c[0x0][0x634] ;  /* 0x00018d00ff037b82 */ /* 0x000e240000000800 */
[----:B0-----:R-:W-:-:S05]  /*0ad0*/  IADD3 R3, P0, R16, R3, RZ ;  /* 0x0000000310037210 */ /* 0x001fca0007f1e0ff */
[----:B------:R-:W-:-:S04]  /*0ae0*/  IMAD.X R21, RZ, RZ, R17, P0 ;  /* 0x000000ffff157224 */ /* 0x000fc800000e0611 */
[----:B------:R-:W-:-:S04]  /*0af0*/  IMAD.WIDE.U32 R10, R21, R24, RZ ;  /* 0x00000018150a7225 */ /* 0x000fc800078e00ff */
[----:B------:R-:W-:-:S04]  /*0b00*/  IMAD.WIDE.U32 R12, P0, R3, R25, R10 ;  /* 0x00000019030c7225 */ /* 0x000fc8000780000a */
[----:B------:R-:W-:-:S04]  /*0b10*/  IMAD.WIDE.U32 R10, R3, R24, RZ ;  /* 0x00000018030a7225 */ /* 0x000fc800078e00ff */
[----:B------:R-:W-:Y:S01]  /*0b20*/  IMAD.X R15, RZ, RZ, RZ, P0 ;  /* 0x000000ffff0f7224 */ /* 0x000fe200000e06ff */
[----:B------:R-:W-:Y:S01]  /*0b30*/  IADD3 RZ, P0, R11, R12, RZ ;  /* 0x0000000c0bff7210 */ /* 0x000fe20007f1e0ff */
[----:B------:R-:W-:-:S04]  /*0b40*/  IMAD.MOV.U32 R14, RZ, RZ, R13 ;  /* 0x000000ffff0e7224 */ /* 0x000fc800078e000d */
[----:B------:R-:W-:-:S08]  /*0b50*/  IMAD.WIDE.U32.X R10, R21, R25, R14, P0 ;  /* 0x00000019150a7225 */ /* 0x000fd000000e040e */
.L_x_9:
[----:B------:R-:W0:Y:S01]  /*0b60*/  LDC.64 R30, c[0x0][0x640] ;  /* 0x00019000ff1e7b82 */ /* 0x000e220000000a00 */
[-CC-:B------:R-:W-:Y:S01]  /*0b70*/  SHF.R.U64 R101, R10, R8.reuse, R11.reuse ;  /* 0x000000080a657219 */ /* 0x180fe2000000120b */
[----:B------:R-:W-:Y:S01]  /*0b80*/  IMAD R29, R9, R23, R4 ;  /* 0x00000017091d7224 */ /* 0x000fe200078e0204 */
[----:B------:R-:W-:Y:S01]  /*0b90*/  SHF.R.U32.HI R3, RZ, R8, R11 ;  /* 0x00000008ff037219 */ /* 0x000fe2000001160b */
[----:B------:R-:W-:Y:S01]  /*0ba0*/  IMAD.MOV.U32 R23, RZ, RZ, 0x1 ;  /* 0x00000001ff177424 */ /* 0x000fe200078e00ff */
[----:B------:R-:W-:-:S03]  /*0bb0*/  IADD3 R5, P0, RZ, -R101, RZ ;  /* 0x80000065ff057210 */ /* 0x000fc60007f1e0ff */
[----:B------:R-:W1:Y:S02]  /*0bc0*/  LDC R12, c[0x0][0x618] ;  /* 0x00018600ff0c7b82 */ /* 0x000e640000000800 */
[----:B------:R-:W-:Y:S02]  /*0bd0*/  IMAD.X R3, RZ, RZ, ~R3, P0 ;  /* 0x000000ffff037224 */ /* 0x000fe400000e0e03 */
[----:B------:R-:W-:-:S04]  /*0be0*/  IMAD.WIDE.U32 R10, R5, R26, R16 ;  /* 0x0000001a050a7225 */ /* 0x000fc800078e0010 */
[----:B------:R-:W2:Y:S01]  /*0bf0*/  LDC R20, c[0x0][0x608] ;  /* 0x00018200ff147b82 */ /* 0x000ea20000000800 */
[----:B------:R-:W-:Y:S02]  /*0c00*/  IMAD R8, R3, R26, RZ ;  /* 0x0000001a03087224 */ /* 0x000fe400078e02ff */
[----:B------:R-:W-:Y:S02]  /*0c10*/  IMAD.MOV.U32 R3, RZ, RZ, -0x1 ;  /* 0xffffffffff037424 */ /* 0x000fe400078e00ff */
[----:B------:R-:W-:-:S03]  /*0c20*/  IMAD R5, R5, R27, R8 ;  /* 0x0000001b05057224 */ /* 0x000fc600078e0208 */
[----:B------:R-:W3:Y:S01]  /*0c30*/  LDC R28, c[0x0][0x658] ;  /* 0x00019600ff1c7b82 */ /* 0x000ee20000000800 */
[----:B------:R-:W-:Y:S01]  /*0c40*/  IMAD.IADD R5, R11, 0x1, R5 ;  /* 0x000000010b057824 */ /* 0x000fe200078e0205 */
[----:B0-----:R-:W-:-:S04]  /*0c50*/  ISETP.NE.U32.AND P0, PT, R30, RZ, PT ;  /* 0x000000ff1e00720c */ /* 0x001fc80003f05070 */
[----:B------:R-:W-:Y:S02]  /*0c60*/  ISETP.NE.AND.EX P0, PT, R31, RZ, PT, P0 ;  /* 0x000000ff1f00720c */ /* 0x000fe40003f05300 */
[----:B------:R-:W0:Y:S01]  /*0c70*/  LDC R24, c[0x0][0x600] ;  /* 0x00018000ff187b82 */ /* 0x000e220000000800 */
[-CC-:B-1----:R-:W-:Y:S02]  /*0c80*/  SHF.R.U64 R14, R10, R12.reuse, R5.reuse ;  /* 0x0000000c0a0e7219 */ /* 0x182fe40000001205 */
[----:B------:R-:W-:-:S05]  /*0c90*/  SHF.R.U32.HI R5, RZ, R12, R5 ;  /* 0x0000000cff057219 */ /* 0x000fca0000011605 */
[----:B------:R-:W1:Y:S01]  /*0ca0*/  LDC R15, c[0x0][0x648] ;  /* 0x00019200ff0f7b82 */ /* 0x000e620000000800 */
[-CC-:B--2---:R-:W-:Y:S02]  /*0cb0*/  SHF.R.U64 R27, R14, R20.reuse, R5.reuse ;  /* 0x000000140e1b7219 */ /* 0x184fe40000001205 */
[----:B------:R-:W-:-:S05]  /*0cc0*/  SHF.R.U32.HI R5, RZ, R20, R5 ;  /* 0x00000014ff057219 */ /* 0x000fca0000011605 */
[----:B------:R-:W2:Y:S01]  /*0cd0*/  LDC R21, c[0x0][0x638] ;  /* 0x00018e00ff157b82 */ /* 0x000ea20000000800 */
[-CC-:B---3--:R-:W-:Y:S02]  /*0ce0*/  SHF.R.U64 R20, R27, R28.reuse, R5.reuse ;  /* 0x0000001c1b147219 */ /* 0x188fe40000001205 */
[-C--:B------:R-:W-:Y:S02]  /*0cf0*/  SHF.L.U32 R3, R3, R28.reuse, RZ ;  /* 0x0000001c03037219 */ /* 0x080fe400000006ff */
[----:B------:R-:W-:Y:S01]  /*0d00*/  SHF.R.U32.HI R5, RZ, R28, R5 ;  /* 0x0000001cff057219 */ /* 0x000fe20000011605 */
[----:B------:R-:W-:Y:S01]  /*0d10*/  IMAD.MOV.U32 R4, RZ, RZ, R20 ;  /* 0x000000ffff047224 */ /* 0x000fe200078e0014 */
[----:B------:R-:W-:Y:S01]  /*0d20*/  LOP3.LUT R12, RZ, R3, RZ, 0x33, !PT ;  /* 0x00000003ff0c7212 */ /* 0x000fe200078e33ff */
[----:B------:R-:W3:Y:S01]  /*0d30*/  LDC R25, c[0x0][0x610] ;  /* 0x00018400ff197b82 */ /* 0x000ee20000000800 */
[----:B------:R-:W-:Y:S05]  /*0d40*/  @!P0 BRA `(.L_x_10) ;  /* 0x0000000000288947 */ /* 0x000fea0003800000 */
[----:B------:R-:W4:Y:S02]  /*0d50*/  LDC R3, c[0x0][0x64c] ;  /* 0x00019300ff037b82 */ /* 0x000f240000000800 */
[----:B----4-:R-:W-:-:S05]  /*0d60*/  IADD3 R3, P0, R20, R3, RZ ;  /* 0x0000000314037210 */ /* 0x010fca0007f1e0ff */
        /* <DEDUP_REMOVED lines=8> */
.L_x_10:
[----:B-1----:R-:W-:Y:S01]  /*0df0*/  SHF.R.U64 R4, R4, R15, R5 ;  /* 0x0000000f04047219 */ /* 0x002fe20000001205 */
[----:B0-----:R-:W-:Y:S01]  /*0e00*/  VIADD R5, R24, 0xffffffff ;  /* 0xffffffff18057836 */ /* 0x001fe20000000000 */
[----:B------:R-:W-:Y:S02]  /*0e10*/  SHF.L.U32 R3, R23, R28, RZ ;  /* 0x0000001c17037219 */ /* 0x000fe400000006ff */
[----:B------:R-:W-:Y:S01]  /*0e20*/  LOP3.LUT R12, R27, R12, RZ, 0xc0, !PT ;  /* 0x0000000c1b0c7212 */ /* 0x000fe200078ec0ff */
[----:B------:R-:W-:Y:S01]  /*0e30*/  IMAD.MOV R8, RZ, RZ, -R4 ;  /* 0x000000ffff087224 */ /* 0x000fe200078e0a04 */
[----:B------:R-:W-:Y:S02]  /*0e40*/  SEL R6, R6, R29, !P1 ;  /* 0x0000001d06067207 */ /* 0x000fe40004800000 */
[----:B------:R-:W-:Y:S01]  /*0e50*/  LOP3.LUT R5, R14, R5, RZ, 0xc0, !PT ;  /* 0x000000050e057212 */ /* 0x000fe200078ec0ff */
[----:B------:R-:W-:Y:S02]  /*0e60*/  IMAD R9, R3, R4, R12 ;  /* 0x0000000403097224 */ /* 0x000fe400078e020c */
[----:B--2---:R-:W-:-:S02]  /*0e70*/  IMAD R3, R8, R21, R20 ;  /* 0x0000001508037224 */ /* 0x004fc400078e0214 */
[----:B---3--:R-:W-:Y:S02]  /*0e80*/  IMAD R6, R9, R25, R6 ;  /* 0x0000001909067224 */ /* 0x008fe400078e0206 */
[----:B------:R-:W-:Y:S02]  /*0e90*/  IMAD R103, R3, R24, R5 ;  /* 0x0000001803677224 */ /* 0x000fe400078e0205 */
[----:B------:R-:W-:-:S03]  /*0ea0*/  IMAD.MOV.U32 R4, RZ, RZ, 0x1 ;  /* 0x00000001ff047424 */ /* 0x000fc600078e00ff */
[----:B------:R-:W-:Y:S02]  /*0eb0*/  SEL R100, R103, R6, !P1 ;  /* 0x0000000667647207 */ /* 0x000fe40004800000 */
[----:B------:R-:W-:Y:S02]  /*0ec0*/  PRMT R3, R4, 0x7610, R3 ;  /* 0x0000761004037816 */ /* 0x000fe40000000003 */
[----:B------:R-:W-:-:S07]  /*0ed0*/  SEL R103, R6, R103, !P1 ;  /* 0x0000006706677207 */ /* 0x000fce0004800000 */
.L_x_8:
[----:B------:R-:W-:-:S08]  /*0ee0*/  NOP ;  /* 0x0000000000007918 */ /* 0x000fd00000000000 */
[----:B------:R-:W0:Y:S02]  /*0ef0*/  USETMAXREG.TRY_ALLOC.CTAPOOL UP0, 0xe8 ;  /* 0x000000e8000079c8 */ /* 0x000e240008000600 */
[----:B0-----:R-:W-:-:S13]  /*0f00*/  PLOP3.LUT P0, PT, PT, PT, UP0, 0x80, 0x0 ;  /* 0x000000000000781c */ /* 0x001fda0003f0f008 */
[----:B------:R-:W-:Y:S05]  /*0f10*/  @!P0 BRA `(.L_x_8) ;  /* 0xfffffffc00f08947 */ /* 0x000fea000383ffff */
[----:B------:R-:W-:Y:S01]  /*0f20*/  ULDC.64 UR4, c[0x0][0x598] ;  /* 0x0001660000047ab9 */ /* 0x000fe20000000a00 */
[----:B------:R-:W-:Y:S01]  /*0f30*/  ULDC.64 UR36, c[0x0][0x208] ;  /* 0x0000820000247ab9 */ /* 0x000fe20000000a00 */
[----:B------:R-:W-:-:S04]  /*0f40*/  ISETP.NE.U32.AND P0, PT, RZ, UR4, PT ;  /* 0x00000004ff007c0c */ /* 0x000fc8000bf05070 */
[----:B------:R-:W-:-:S13]  /*0f50*/  ISETP.NE.AND.EX P0, PT, RZ, UR5, PT, P0 ;  /* 0x00000005ff007c0c */ /* 0x000fda000bf05300 */
[----:B------:R-:W-:Y:S05]  /*0f60*/  @!P0 BRA `(.L_x_11) ;  /* 0x00000000001c8947 */ /* 0x000fea0003800000 */
[----:B------:R-:W0:Y:S02]  /*0f70*/  LDC.64 R4, c[0x0][0x598] ;  /* 0x00016600ff047b82 */ /* 0x000e240000000a00 */
[----:B0-----:R-:W2:Y:S02]  /*0f80*/  LDG.E.64 R4, desc[UR36][R4.64] ;  /* 0x0000002404047981 */ /* 0x001ea4000c1e1b00 */
[----:B--2---:R-:W-:-:S04]  /*0f90*/  ISETP.NE.U32.AND P0, PT, R4, RZ, PT ;  /* 0x000000ff0400720c */ /* 0x004fc80003f05070 */
[----:B------:R-:W-:-:S13]  /*0fa0*/  ISETP.NE.AND.EX P0, PT, R5, RZ, PT, P0 ;  /* 0x000000ff0500720c */ /* 0x000fda0003f05300 */
[----:B------:R-:W-:Y:S05]  /*0fb0*/  @!P0 BRA `(.L_x_11) ;  /* 0x0000000000088947 */ /* 0x000fea0003800000 */
[----:B------:R0:W5:Y:S01]  /*0fc0*/  LD.E R23, desc[UR36][R4.64] ;  /* 0x0000002404177980 */ /* 0x000162000c101900 */
[----:B------:R-:W-:Y:S05]  /*0fd0*/  BRA `(.L_x_12) ;  /* 0x0000000000247947 */ /* 0x000fea0003800000 */
.L_x_11:
[----:B------:R-:W-:Y:S02]  /*0fe0*/  ULDC.64 UR4, c[0x0][0x588] ;  /* 0x0001620000047ab9 */ /* 0x000fe40000000a00 */
[----:B------:R-:W-:-:S04]  /*0ff0*/  ISETP.NE.U32.AND P0, PT, RZ, UR4, PT ;  /* 0x00000004ff007c0c */ /* 0x000fc8000bf05070 */
[----:B------:R-:W-:-:S13]  /*1000*/  ISETP.NE.AND.EX P0, PT, RZ, UR5, PT, P0 ;  /* 0x00000005ff007c0c */ /* 0x000fda000bf05300 */
[----:B------:R-:W-:Y:S05]  /*1010*/  @!P0 BRA `(.L_x_13) ;  /* 0x00000000000c8947 */ /* 0x000fea0003800000 */
[----:B------:R-:W0:Y:S02]  /*1020*/  LDC.64 R4, c[0x0][0x588] ;  /* 0x00016200ff047b82 */ /* 0x000e240000000a00 */
[----:B0-----:R1:W5:Y:S01]  /*1030*/  LDG.E R23, desc[UR36][R4.64] ;  /* 0x0000002404177981 */ /* 0x001362000c1e1900 */
[----:B------:R-:W-:Y:S05]  /*1040*/  BRA `(.L_x_12) ;  /* 0x0000000000087947 */ /* 0x000fea0003800000 */
.L_x_13:
[----:B------:R-:W-:Y:S02]  /*1050*/  ULDC UR4, c[0x0][0x580] ;  /* 0x0001600000047ab9 */ /* 0x000fe40000000800 */
[----:B------:R-:W-:-:S07]  /*1060*/  IMAD.U32 R23, RZ, RZ, UR4 ;  /* 0x00000004ff177e24 */ /* 0x000fce000f8e00ff */
.L_x_12:
[----:B------:R-:W-:Y:S02]  /*1070*/  ULDC.64 UR4, c[0x0][0x5a0] ;  /* 0x0001680000047ab9 */ /* 0x000fe40000000a00 */
[----:B------:R-:W-:-:S04]  /*1080*/  ISETP.NE.U32.AND P0, PT, RZ, UR4, PT ;  /* 0x00000004ff007c0c */ /* 0x000fc8000bf05070 */
[----:B------:R-:W-:-:S13]  /*1090*/  ISETP.NE.AND.EX P0, PT, RZ, UR5, PT, P0 ;  /* 0x00000005ff007c0c */ /* 0x000fda000bf05300 */
[----:B------:R-:W-:Y:S05]  /*10a0*/  @!P0 BRA `(.L_x_14) ;  /* 0x00000000001c8947 */ /* 0x000fea0003800000 */
[----:B01----:R-:W0:Y:S02]  /*10b0*/  LDC.64 R4, c[0x0][0x5a0] ;  /* 0x00016800ff047b82 */ /* 0x003e240000000a00 */
[----:B0-----:R-:W2:Y:S02]  /*10c0*/  LDG.E.64 R4, desc[UR36][R4.64] ;  /* 0x0000002404047981 */ /* 0x001ea4000c1e1b00 */
[----:B--2---:R-:W-:-:S04]  /*10d0*/  ISETP.NE.U32.AND P0, PT, R4, RZ, PT ;  /* 0x000000ff0400720c */ /* 0x004fc80003f05070 */
[----:B------:R-:W-:-:S13]  /*10e0*/  ISETP.NE.AND.EX P0, PT, R5, RZ, PT, P0 ;  /* 0x000000ff0500720c */ /* 0x000fda0003f05300 */
[----:B------:R-:W-:Y:S05]  /*10f0*/  @!P0 BRA `(.L_x_14) ;  /* 0x0000000000088947 */ /* 0x000fea0003800000 */
[----:B------:R0:W5:Y:S01]  /*1100*/  LD.E R90, desc[UR36][R4.64] ;  /* 0x00000024045a7980 */ /* 0x000162000c101900 */
[----:B------:R-:W-:Y:S05]  /*1110*/  BRA `(.L_x_15) ;  /* 0x0000000000247947 */ /* 0x000fea0003800000 */
.L_x_14:
[----:B------:R-:W-:Y:S02]  /*1120*/  ULDC.64 UR4, c[0x0][0x590] ;  /* 0x0001640000047ab9 */ /* 0x000fe40000000a00 */
[----:B------:R-:W-:-:S04]  /*1130*/  ISETP.NE.U32.AND P0, PT, RZ, UR4, PT ;  /* 0x00000004ff007c0c */ /* 0x000fc8000bf05070 */
[----:B------:R-:W-:-:S13]  /*1140*/  ISETP.NE.AND.EX P0, PT, RZ, UR5, PT, P0 ;  /* 0x00000005ff007c0c */ /* 0x000fda000bf05300 */
[----:B------:R-:W-:Y:S05]  /*1150*/  @!P0 BRA `(.L_x_16) ;  /* 0x00000000000c8947 */ /* 0x000fea0003800000 */
[----:B------:R-:W2:Y:S02]  /*1160*/  LDC.64 R90, c[0x0][0x590] ;  /* 0x00016400ff5a7b82 */ /* 0x000ea40000000a00 */
[----:B--2---:R2:W5:Y:S01]  /*1170*/  LDG.E R90, desc[UR36][R90.64] ;  /* 0x000000245a5a7981 */ /* 0x004562000c1e1900 */
[----:B------:R-:W-:Y:S05]  /*1180*/  BRA `(.L_x_15) ;  /* 0x0000000000087947 */ /* 0x000fea0003800000 */
.L_x_16:
[----:B------:R-:W-:Y:S02]  /*1190*/  ULDC UR4, c[0x0][0x584] ;  /* 0x0001610000047ab9 */ /* 0x000fe40000000800 */
[----:B------:R-:W-:-:S07]  /*11a0*/  IMAD.U32 R90, RZ, RZ, UR4 ;  /* 0x00000004ff5a7e24 */ /* 0x000fce000f8e00ff */
.L_x_15:
[----:B------:R-:W-:-:S13]  /*11b0*/  LOP3.LUT P0, RZ, R3, 0xff, RZ, 0xc0, !PT ;  /* 0x000000ff03ff7812 */ /* 0x000fda000780c0ff */
[----:B------:R-:W-:Y:S05]  /*11c0*/  @!P0 EXIT ;  /* 0x000000000000894d */ /* 0x000fea0003800000 */
[----:B------:R-:W3:Y:S01]  /*11d0*/  LDC R93, c[0x0][0x658] ;  /* 0x00019600ff5d7b82 */ /* 0x000ee20000000800 */
[----:B------:R-:W-:Y:S01]  /*11e0*/  LOP3.LUT R7, R7, 0x1, RZ, 0xc0, !PT ;  /* 0x0000000107077812 */ /* 0x000fe200078ec0ff */
[----:B------:R-:W-:Y:S01]  /*11f0*/  ULDC.64 UR6, c[0x0][0x288] ;  /* 0x0000a20000067ab9 */ /* 0x000fe20000000a00 */
[----:B------:R-:W-:Y:S01]  /*1200*/  SHF.R.U32.HI R3, RZ, 0x2, R95 ;  /* 0x00000002ff037819 */ /* 0x000fe2000001165f */
[----:B------:R-:W-:Y:S01]  /*1210*/  UIADD3 UR4, UR7, 0x7f, URZ ;  /* 0x0000007f07047890 */ /* 0x000fe2000fffe03f */
[----:B------:R-:W-:Y:S01]  /*1220*/  SHF.R.U32.HI R0, RZ, 0x1, R0 ;  /* 0x00000001ff007819 */ /* 0x000fe20000011600 */
[----:B------:R-:W-:Y:S01]  /*1230*/  IMAD.SHL.U32 R88, R7, 0x40, RZ ;  /* 0x0000004007587824 */ /* 0x000fe200078e00ff */
[----:B------:R-:W-:Y:S01]  /*1240*/  LOP3.LUT R3, R3, 0x7, RZ, 0xc0, !PT ;  /* 0x0000000703037812 */ /* 0x000fe200078ec0ff */
[----:B------:R-:W4:Y:S01]  /*1250*/  LDC.64 R8, c[0x0][0x5c8] ;  /* 0x00017200ff087b82 */ /* 0x000f220000000a00 */
[----:B------:R-:W-:Y:S01]  /*1260*/  USHF.R.S32.HI UR5, URZ, 0x1f, UR4 ;  /* 0x0000001f3f057899 */ /* 0x000fe20008011404 */
[----:B------:R-:W-:Y:S01]  /*1270*/  LOP3.LUT R0, R0, 0x30, RZ, 0xc0, !PT ;  /* 0x0000003000007812 */ /* 0x000fe200078ec0ff */
[----:B------:R-:W-:Y:S01]  /*1280*/  IMAD.MOV.U32 R6, RZ, RZ, 0x1 ;  /* 0x00000001ff067424 */ /* 0x000fe200078e00ff */
[--C-:B------:R-:W-:Y:S01]  /*1290*/  LOP3.LUT R88, R88, 0x40, R3.reuse, 0xe2, !PT ;  /* 0x0000004058587812 */ /* 0x100fe200078ee203 */
[----:B------:R-:W-:Y:S01]  /*12a0*/  ULEA.HI UR5, UR5, UR4, URZ, 0x7 ;  /* 0x0000000405057291 */ /* 0x000fe2000f8f383f */
[-C--:B01----:R-:W-:Y:S01]  /*12b0*/  IADD3 R4, RZ, -R0.reuse, -R3 ;  /* 0x80000000ff047210 */ /* 0x083fe20007ffe803 */
[----:B------:R-:W-:Y:S01]  /*12c0*/  IMAD.U32 R5, RZ, RZ, UR6 ;  /* 0x00000006ff057e24 */ /* 0x000fe2000f8e00ff */
[----:B------:R-:W0:Y:S01]  /*12d0*/  LDC R97, c[0x0][0x600] ;  /* 0x00018000ff617b82 */ /* 0x000e220000000800 */
[----:B------:R-:W-:Y:S01]  /*12e0*/  LOP3.LUT R88, R88, R0, RZ, 0xfc, !PT ;  /* 0x0000000058587212 */ /* 0x000fe200078efcff */
[----:B------:R-:W-:Y:S01]  /*12f0*/  IMAD.MOV.U32 R0, RZ, RZ, -0x1 ;  /* 0xffffffffff007424 */ /* 0x000fe200078e00ff */
[----:B------:R-:W-:Y:S01]  /*1300*/  USHF.R.S32.HI UR43, URZ, 0x7, UR5 ;  /* 0x000000073f2b7899 */ /* 0x000fe20008011405 */
[----:B------:R-:W-:Y:S01]  /*1310*/  LOP3.LUT R94, R95, 0x3, RZ, 0xc0, !PT ;  /* 0x000000035f5e7812 */ /* 0x000fe200078ec0ff */
[----:B------:R-:W-:Y:S01]  /*1320*/  IMAD R4, R7, -0x40, R4 ;  /* 0xffffffc007047824 */ /* 0x000fe200078e0204 */
[C---:B------:R-:W-:Y:S01]  /*1330*/  LOP3.LUT R96, R95.reuse, 0x80, RZ, 0xc0, !PT ;  /* 0x000000805f607812 */ /* 0x040fe200078ec0ff */
[----:B------:R-:W-:Y:S01]  /*1340*/  UISETP.LT.AND UP0, UPT, UR43, 0x1, UPT ;  /* 0x000000012b00788c */ /* 0x000fe2000bf01270 */
[-C--:B---3--:R-:W-:Y:S01]  /*1350*/  SHF.L.U32 R0, R0, R93.reuse, RZ ;  /* 0x0000005d00007219 */ /* 0x088fe200000006ff */
[----:B------:R-:W-:Y:S01]  /*1360*/  ULDC UR4, c[0x0][0x284] ;  /* 0x0000a10000047ab9 */ /* 0x000fe20000000800 */
[----:B------:R-:W-:Y:S01]  /*1370*/  IMAD R94, R94, -0x2, R5 ;  /* 0xfffffffe5e5e7824 */ /* 0x000fe200078e0205 */
[----:B------:R-:W-:Y:S01]  /*1380*/  USEL UR44, UR43, 0x1, UP0 ;  /* 0x000000012b2c7887 */ /* 0x000fe20008000000 */
[----:B------:R-:W-:Y:S01]  /*1390*/  SHF.L.U32 R93, R6, R93, RZ ;  /* 0x0000005d065d7219 */ /* 0x000fe200000006ff */
[----:B------:R-:W-:Y:S01]  /*13a0*/  IMAD.SHL.U32 R95, R95, 0x2, RZ ;  /* 0x000000025f5f7824 */ /* 0x000fe200078e00ff */
[----:B------:R-:W-:Y:S01]  /*13b0*/  LOP3.LUT R102, R18, 0x1, RZ, 0xfc, !PT ;  /* 0x0000000112667812 */ /* 0x000fe200078efcff */
[----:B------:R-:W-:Y:S01]  /*13c0*/  VIADD R99, R4, UR4 ;  /* 0x0000000404637c36 */ /* 0x000fe20008000000 */
[C---:B----4-:R-:W-:Y:S01]  /*13d0*/  SHF.L.U64.HI R92, R8.reuse, 0x3, R9 ;  /* 0x00000003085c7819 */ /* 0x050fe20000010209 */
[----:B--2---:R-:W-:Y:S01]  /*13e0*/  IMAD.SHL.U32 R91, R8, 0x8, RZ ;  /* 0x00000008085b7824 */ /* 0x004fe200078e00ff */
[----:B------:R-:W-:Y:S01]  /*13f0*/  SHF.R.U32.HI R96, RZ, 0x7, R96 ;  /* 0x00000007ff607819 */ /* 0x000fe20000011660 */
[----:B------:R-:W-:Y:S01]  /*1400*/  IMAD.MOV.U32 R89, RZ, RZ, RZ ;  /* 0x000000ffff597224 */ /* 0x000fe200078e00ff */
[----:B------:R-:W-:Y:S01]  /*1410*/  LOP3.LUT R98, RZ, R0, RZ, 0x33, !PT ;  /* 0x00000000ff627212 */ /* 0x000fe200078e33ff */
[----:B------:R-:W-:Y:S01]  /*1420*/  UIADD3 UR44, UR43, -UR44, URZ ;  /* 0x8000002c2b2c7290 */ /* 0x000fe2000fffe03f */
[----:B------:R-:W-:Y:S01]  /*1430*/  UMOV UR40, URZ ;  /* 0x0000003f00287c82 */ /* 0x000fe20008000000 */
[----:B0-----:R-:W-:Y:S01]  /*1440*/  VIADD R97, R97, 0xffffffff ;  /* 0xffffffff61617836 */ /* 0x001fe20000000000 */
[----:B------:R-:W-:-:S09]  /*1450*/  UMOV UR42, URZ ;  /* 0x0000003f002a7c82 */ /* 0x000fd20008000000 */
.L_x_162:
[----:B0-----:R-:W0:Y:S01]  /*1460*/  SHFL.IDX PT, R0, R96, RZ, 0x1f ;  /* 0x00001fff60007589 */ /* 0x001e2200000e0000 */
[----:B-1----:R-:W1:Y:S01]  /*1470*/  S2UR UR7, SR_CgaCtaId ;  /* 0x00000000000779c3 */ /* 0x002e620000008800 */
[----:B------:R-:W-:Y:S01]  /*1480*/  UMOV UR6, 0x400 ;  /* 0x0000040000067882 */ /* 0x000fe20000000000 */
[----:B0-----:R-:W-:Y:S01]  /*1490*/  R2UR UR4, R0 ;  /* 0x00000000000472ca */ /* 0x001fe200000e0000 */
[----:B-1----:R-:W-:-:S12]  /*14a0*/  ULEA UR6, UR7, UR6, 0x18 ;  /* 0x0000000607067291 */ /* 0x002fd8000f8ec03f */
[----:B------:R-:W-:-:S04]  /*14b0*/  ULEA.HI UR5, UR4, UR4, URZ, 0x1 ;  /* 0x0000000404057291 */ /* 0x000fc8000f8f083f */
[----:B------:R-:W-:-:S04]  /*14c0*/  ULOP3.LUT UR5, UR5, 0x7fffe, URZ, 0xc0, !UPT ;  /* 0x0007fffe05057892 */ /* 0x000fc8000f8ec03f */
[----:B------:R-:W-:-:S03]  /*14d0*/  UIADD3 UR5, UR4, -UR5, URZ ;  /* 0x8000000504057290 */ /* 0x000fc6000fffe03f */
[----:B------:R-:W-:Y:S01]  /*14e0*/  ULDC UR4, c[0x0][0x28c] ;  /* 0x0000a30000047ab9 */ /* 0x000fe20000000800 */
[----:B------:R-:W-:Y:S01]  /*14f0*/  ULEA UR5, UR5, UR6, 0xd ;  /* 0x0000000605057291 */ /* 0x000fe2000f8e683f */
[----:B------:R-:W-:-:S03]  /*1500*/  ISETP.LT.AND P0, PT, RZ, UR4, PT ;  /* 0x00000004ff007c0c */ /* 0x000fc6000bf01270 */
[----:B------:R-:W-:-:S04]  /*1510*/  UIADD3 UR5, UR5, 0x100, URZ ;  /* 0x0000010005057890 */ /* 0x000fc8000fffe03f */
[----:B------:R-:W-:-:S04]  /*1520*/  USHF.R.U32.HI UR5, URZ, 0x4, UR5 ;  /* 0x000000043f057899 */ /* 0x000fc80008011605 */
[----:B------:R-:W-:-:S04]  /*1530*/  ULOP3.LUT UR5, UR5, 0x3fff, URZ, 0xc0, !UPT ;  /* 0x00003fff05057892 */ /* 0x000fc8000f8ec03f */
[----:B------:R-:W-:Y:S01]  /*1540*/  ULOP3.LUT UR45, UR5, 0x10000, URZ, 0xfc, !UPT ;  /* 0x00010000052d7892 */ /* 0x000fe2000f8efc3f */
[----:B--2345:R-:W-:Y:S11]  /*1550*/  @P0 BRA `(.L_x_17) ;  /* 0x0000000000400947 */ /* 0x03cff60003800000 */
[----:B------:R-:W-:Y:S01]  /*1560*/  MOV R0, 0x0 ;  /* 0x0000000000007802 */ /* 0x000fe20000000f00 */
[----:B------:R-:W-:Y:S01]  /*1570*/  ULDC.64 UR4, c[0x4][0x68] ;  /* 0x01001a0000047ab9 */ /* 0x000fe20000000a00 */
[----:B------:R-:W-:Y:S01]  /*1580*/  ULDC.64 UR6, c[0x4][0x8] ;  /* 0x0100020000067ab9 */ /* 0x000fe20000000a00 */
[----:B------:R-:W-:Y:S01]  /*1590*/  IMAD.U32 R4, RZ, RZ, UR4 ;  /* 0x00000004ff047e24 */ /* 0x000fe2000f8e00ff */
[----:B------:R0:W1:Y:S01]  /*15a0*/  LDC.64 R14, c[0x4][R0] ;  /* 0x01000000000e7b82 */ /* 0x0000620000000a00 */
[----:B------:R-:W-:Y:S01]  /*15b0*/  IMAD.U32 R5, RZ, RZ, UR5 ;  /* 0x00000005ff057e24 */ /* 0x000fe2000f8e00ff */
[----:B------:R-:W-:Y:S01]  /*15c0*/  ULDC.64 UR4, c[0x4][0x70] ;  /* 0x01001c0000047ab9 */ /* 0x000fe20000000a00 */
[----:B------:R-:W-:Y:S02]  /*15d0*/  IMAD.U32 R10, RZ, RZ, UR6 ;  /* 0x00000006ff0a7e24 */ /* 0x000fe4000f8e00ff */
[----:B------:R-:W-:Y:S02]  /*15e0*/  IMAD.U32 R6, RZ, RZ, UR4 ;  /* 0x00000004ff067e24 */ /* 0x000fe4000f8e00ff */
[----:B------:R-:W-:-:S02]  /*15f0*/  IMAD.U32 R7, RZ, RZ, UR5 ;  /* 0x00000005ff077e24 */ /* 0x000fc4000f8e00ff */
[----:B------:R-:W-:Y:S02]  /*1600*/  IMAD.U32 R11, RZ, RZ, UR7 ;  /* 0x00000007ff0b7e24 */ /* 0x000fe4000f8e00ff */
[----:B------:R-:W-:Y:S02]  /*1610*/  IMAD.MOV.U32 R8, RZ, RZ, 0x1e1 ;  /* 0x000001e1ff087424 */ /* 0x000fe400078e00ff */
[----:B------:R-:W-:Y:S02]  /*1620*/  IMAD.MOV.U32 R12, RZ, RZ, 0x1 ;  /* 0x00000001ff0c7424 */ /* 0x000fe400078e00ff */
[----:B0-----:R-:W-:-:S07]  /*1630*/  IMAD.MOV.U32 R13, RZ, RZ, RZ ;  /* 0x000000ffff0d7224 */ /* 0x001fce00078e00ff */
[----:B------:R-:W-:-:S07]  /*1640*/  LEPC R20, `(.L_x_17) ;  /* 0x000000001014794e */ /* 0x000fce0000000000 */
[----:B-1---5:R-:W-:Y:S05]  /*1650*/  CALL.ABS.NOINC R14 ;  /* 0x000000000e007343 */ /* 0x022fea0003c00000 */
.L_x_17:
[----:B------:R-:W-:-:S13]  /*1660*/  ISETP.NE.AND P0, PT, R102, 0x3, PT ;  /* 0x000000036600780c */ /* 0x000fda0003f05270 */
[----:B------:R-:W-:Y:S05]  /*1670*/  @!P0 BRA `(.L_x_18) ;  /* 0x0000000000048947 */ /* 0x000fea0003800000 */
[----:B------:R-:W-:Y:S01]  /*1680*/  BPT.TRAP 0x1 ;  /* 0x000000040000795c */ /* 0x000fe20000300000 */
.L_x_18:
[----:B------:R-:W0:Y:S01]  /*1690*/  S2UR UR5, SR_CgaCtaId ;  /* 0x00000000000579c3 */ /* 0x000e220000008800 */
[----:B------:R-:W-:Y:S01]  /*16a0*/  UMOV UR4, 0x400 ;  /* 0x0000040000047882 */ /* 0x000fe20000000000 */
[----:B------:R-:W-:Y:S02]  /*16b0*/  IMAD.U32 R0, RZ, RZ, UR40 ;  /* 0x00000028ff007e24 */ /* 0x000fe4000f8e00ff */
[----:B------:R-:W-:-:S03]  /*16c0*/  IMAD.U32 R3, RZ, RZ, UR42 ;  /* 0x0000002aff037e24 */ /* 0x000fc6000f8e00ff */
[----:B------:R-:W-:Y:S01]  /*16d0*/  SHF.L.U32 R0, R0, 0x1f, RZ ;  /* 0x0000001f00007819 */ /* 0x000fe200000006ff */
[----:B0-----:R-:W-:-:S06]  /*16e0*/  ULEA UR4, UR5, UR4, 0x18 ;  /* 0x0000000405047291 */ /* 0x001fcc000f8ec03f */
[----:B------:R-:W-:-:S04]  /*16f0*/  IMAD.U32 R6, RZ, RZ, UR4 ;  /* 0x00000004ff067e24 */ /* 0x000fc8000f8e00ff */
[----:B------:R-:W-:-:S04]  /*1700*/  IMAD R3, R3, 0x8, R6 ;  /* 0x0000000803037824 */ /* 0x000fc800078e0206 */
[----:B------:R0:W1:Y:S01]  /*1710*/  SYNCS.PHASECHK.TRANS64.TRYWAIT P1, [R3+URZ], R0 ;  /* 0x00000000030075a7 */ /* 0x000062000802017f */
[----:B------:R-:W-:Y:S05]  /*1720*/  @!P0 BRA `(.L_x_19) ;  /* 0x0000000000048947 */ /* 0x000fea0003800000 */
[----:B------:R-:W-:Y:S01]  /*1730*/  BPT.TRAP 0x1 ;  /* 0x000000040000795c */ /* 0x000fe20000300000 */
.L_x_19:
[----:B------:R-:W-:-:S05]  /*1740*/  IMAD.U32 R4, RZ, RZ, UR44 ;  /* 0x0000002cff047e24 */ /* 0x000fca000f8e00ff */
[----:B------:R-:W-:Y:S01]  /*1750*/  ISETP.GE.AND P2, PT, R4, 0x1, PT ;  /* 0x000000010400780c */ /* 0x000fe20003f46270 */
[----:B-1----:R-:W-:-:S12]  /*1760*/  @P1 BRA `(.L_x_20) ;  /* 0x0000000000081947 */ /* 0x002fd80003800000 */
[----:B------:R-:W1:Y:S02]  /*1770*/  SYNCS.PHASECHK.TRANS64.TRYWAIT P1, [R3+URZ], R0 ;  /* 0x00000000030075a7 */ /* 0x000e64000802017f */
[----:B-1----:R-:W-:Y:S05]  /*1780*/  @!P1 BRA `(.L_x_21) ;  /* 0x0000006800689947 */ /* 0x002fea0003800000 */
.L_x_20:
[----:B------:R-:W-:Y:S05]  /*1790*/  WARPSYNC.ALL ;  /* 0x0000000000007948 */ /* 0x000fea0003800000 */
[----:B------:R-:W-:Y:S01]  /*17a0*/  R2UR UR4, R6 ;  /* 0x00000000060472ca */ /* 0x000fe200000e0000 */
[----:B------:R-:W-:Y:S01]  /*17b0*/  ULEA UR5, UR42, UR45, 0xb ;  /* 0x0000002d2a057291 */ /* 0x000fe2000f8e583f */
[----:B------:R-:W-:Y:S01]  /*17c0*/  WARPGROUP.ARRIVE ;  /* 0x00000000000079c5 */ /* 0x000fe20000000000 */
[----:B------:R-:W-:Y:S01]  /*17d0*/  UMOV UR9, 0x40000040 ;  /* 0x4000004000097882 */ /* 0x000fe20000000000 */
[----:B------:R-:W-:-:S04]  /*17e0*/  UMOV UR11, 0x40000040 ;  /* 0x40000040000b7882 */ /* 0x000fc80000000000 */
[----:B------:R-:W-:-:S05]  /*17f0*/  UMOV UR8, UR5 ;  /* 0x0000000500087c82 */ /* 0x000fca0008000000 */
[----:B------:R-:W-:-:S04]  /*1800*/  UIADD3 UR4, UR4, 0x18100, URZ ;  /* 0x0001810004047890 */ /* 0x000fc8000fffe03f */
[----:B------:R-:W-:-:S04]  /*1810*/  USHF.R.U32.HI UR4, URZ, 0x4, UR4 ;  /* 0x000000043f047899 */ /* 0x000fc80008011604 */
[----:B------:R-:W-:-:S04]  /*1820*/  ULOP3.LUT UR4, UR4, 0x3fff, URZ, 0xc0, !UPT ;  /* 0x00003fff04047892 */ /* 0x000fc8000f8ec03f */
[----:B------:R-:W-:-:S04]  /*1830*/  ULOP3.LUT UR4, UR4, 0x10000, URZ, 0xfc, !UPT ;  /* 0x0001000004047892 */ /* 0x000fc8000f8efc3f */
[----:B------:R-:W-:-:S07]  /*1840*/  ULEA UR6, UR42, UR4, 0xb ;  /* 0x000000042a067291 */ /* 0x000fce000f8e583f */
[----:B------:R-:W-:Y:S02]  /*1850*/  UMOV UR10, UR6 ;  /* 0x00000006000a7c82 */ /* 0x000fe40008000000 */
[----:B------:R-:W-:Y:S01]  /*1860*/  HGMMA.64x128x16.F32 R24, gdesc[UR8], RZ, !UPT, gsb0 ;  /* 0x01e00000081879f0 */ /* 0x000fe2000c0008ff */
[----:B------:R-:W-:Y:S02]  /*1870*/  UIADD3 UR8, UR5, 0x2, URZ ;  /* 0x0000000205087890 */ /* 0x000fe4000fffe03f */
[----:B------:R-:W-:Y:S01]  /*1880*/  UIADD3 UR10, UR6, 0x2, URZ ;  /* 0x00000002060a7890 */ /* 0x000fe2000fffe03f */
[----:B------:R-:W-:Y:S01]  /*1890*/  UMOV UR9, 0x40000040 ;  /* 0x4000004000097882 */ /* 0x000fe20000000000 */
[----:B------:R-:W-:Y:S01]  /*18a0*/  UMOV UR11, 0x40000040 ;  /* 0x40000040000b7882 */ /* 0x000fe20000000000 */
[----:B------:R-:W-:Y:S02]  /*18b0*/  WARPGROUP.DEPBAR.LE gsb0, 0x0 ;  /* 0x00008000000079c5 */ /* 0x000fe40000010000 */
[----:B------:R-:W-:-:S06]  /*18c0*/  WARPGROUP.ARRIVE ;  /* 0x00000000000079c5 */ /* 0x000fcc0000000000 */
[----:B------:R-:W-:Y:S01]  /*18d0*/  HGMMA.64x128x16.F32 R24, gdesc[UR8], R24, gsb0 ;  /* 0x01e00000081879f0 */ /* 0x000fe20008000818 */
        /* <DEDUP_REMOVED lines=41> */
[----:B------:R-:W-:Y:S03]  /*1b70*/  HGMMA.64x128x16.F32 R24, gdesc[UR8], R24, gsb0 ;  /* 0x01e00000081879f0 */ /* 0x000fe60008000818 */
[----:B------:R-:W-:Y:S02]  /*1b80*/  WARPGROUP.DEPBAR.LE gsb0, 0x0 ;  /* 0x00008000000079c5 */ /* 0x000fe40000010000 */
[----:B------:R-:W-:Y:S05]  /*1b90*/  @!P2 BRA `(.L_x_22) ;  /* 0x000000040098a947 */ /* 0x000fea0003800000 */
[----:B------:R-:W-:Y:S01]  /*1ba0*/  UIADD3 UR5, UR42, 0x1, URZ ;  /* 0x000000012a057890 */ /* 0x000fe2000fffe03f */
[----:B01----:R-:W-:Y:S02]  /*1bb0*/  IMAD.U32 R0, RZ, RZ, UR44 ;  /* 0x0000002cff007e24 */ /* 0x003fe4000f8e00ff */
[----:B------:R-:W-:Y:S01]  /*1bc0*/  IMAD.U32 R3, RZ, RZ, UR42 ;  /* 0x0000002aff037e24 */ /* 0x000fe2000f8e00ff */
[----:B------:R-:W-:-:S04]  /*1bd0*/  UISETP.NE.AND UP0, UPT, UR5, 0x3, UPT ;  /* 0x000000030500788c */ /* 0x000fc8000bf05270 */
[----:B------:R-:W-:Y:S02]  /*1be0*/  USEL UR6, URZ, 0x1, UP0 ;  /* 0x000000013f067887 */ /* 0x000fe40008000000 */
[----:B------:R-:W-:Y:S02]  /*1bf0*/  USEL UR5, UR5, URZ, UP0 ;  /* 0x0000003f05057287 */ /* 0x000fe40008000000 */
[----:B------:R-:W-:-:S06]  /*1c00*/  ULOP3.LUT UR6, UR40, UR6, URZ, 0x3c, !UPT ;  /* 0x0000000628067292 */ /* 0x000fcc000f8e3c3f */
[----:B------:R-:W-:-:S07]  /*1c10*/  IMAD.U32 R7, RZ, RZ, UR6 ;  /* 0x00000006ff077e24 */ /* 0x000fce000f8e00ff */
.L_x_29:
[----:B------:R-:W-:Y:S05]  /*1c20*/  @!P0 BRA `(.L_x_23) ;  /* 0x0000000000048947 */ /* 0x000fea0003800000 */
[----:B------:R-:W-:Y:S01]  /*1c30*/  BPT.TRAP 0x1 ;  /* 0x000000040000795c */ /* 0x000fe20000300000 */
.L_x_23:
[----:B------:R-:W0:Y:S01]  /*1c40*/  S2UR UR7, SR_CgaCtaId ;  /* 0x00000000000779c3 */ /* 0x000e220000008800 */
[----:B------:R-:W-:Y:S01]  /*1c50*/  UMOV UR6, 0x400 ;  /* 0x0000040000067882 */ /* 0x000fe20000000000 */
[----:B------:R-:W-:Y:S01]  /*1c60*/  IMAD.U32 R5, RZ, RZ, UR5 ;  /* 0x00000005ff057e24 */ /* 0x000fe2000f8e00ff */
[----:B------:R-:W-:Y:S01]  /*1c70*/  SHF.L.U32 R4, R7, 0x1f, RZ ;  /* 0x0000001f07047819 */ /* 0x000fe200000006ff */
[----:B0-----:R-:W-:-:S06]  /*1c80*/  ULEA UR6, UR7, UR6, 0x18 ;  /* 0x0000000607067291 */ /* 0x001fcc000f8ec03f */
[----:B------:R-:W-:-:S04]  /*1c90*/  IMAD.U32 R6, RZ, RZ, UR6 ;  /* 0x00000006ff067e24 */ /* 0x000fc8000f8e00ff */
[----:B------:R-:W-:-:S04]  /*1ca0*/  IMAD R5, R5, 0x8, R6 ;  /* 0x0000000805057824 */ /* 0x000fc800078e0206 */
[----:B------:R0:W1:Y:S01]  /*1cb0*/  SYNCS.PHASECHK.TRANS64.TRYWAIT P1, [R5+URZ], R4 ;  /* 0x00000004050075a7 */ /* 0x000062000802017f */
[----:B------:R-:W-:Y:S05]  /*1cc0*/  @!P0 BRA `(.L_x_24) ;  /* 0x0000000000048947 */ /* 0x000fea0003800000 */
[----:B------:R-:W-:Y:S01]  /*1cd0*/  BPT.TRAP 0x1 ;  /* 0x000000040000795c */ /* 0x000fe20000300000 */
.L_x_24:
[----:B-1----:R-:W-:Y:S05]  /*1ce0*/  @P1 BRA `(.L_x_25) ;  /* 0x0000000000081947 */ /* 0x002fea0003800000 */
[----:B------:R-:W1:Y:S02]  /*1cf0*/  SYNCS.PHASECHK.TRANS64.TRYWAIT P1, [R5+URZ], R4 ;  /* 0x00000004050075a7 */ /* 0x000e64000802017f */
[----:B-1----:R-:W-:Y:S05]  /*1d00*/  @!P1 BRA `(.L_x_26) ;  /* 0x00000064001c9947 */ /* 0x002fea0003800000 */
.L_x_25:
[----:B------:R-:W-:Y:S01]  /*1d10*/  ULEA UR6, UR5, UR45, 0xb ;  /* 0x0000002d05067291 */ /* 0x000fe2000f8e583f */
[----:B------:R-:W-:Y:S01]  /*1d20*/  WARPGROUP.ARRIVE ;  /* 0x00000000000079c5 */ /* 0x000fe20000000000 */
[----:B------:R-:W-:Y:S01]  /*1d30*/  ULEA UR7, UR5, UR4, 0xb ;  /* 0x0000000405077291 */ /* 0x000fe2000f8e583f */
[----:B------:R-:W-:Y:S01]  /*1d40*/  UMOV UR9, 0x40000040 ;  /* 0x4000004000097882 */ /* 0x000fe20000000000 */
[----:B------:R-:W-:-:S03]  /*1d50*/  UMOV UR11, 0x40000040 ;  /* 0x40000040000b7882 */ /* 0x000fc60000000000 */
[----:B------:R-:W-:Y:S02]  /*1d60*/  UMOV UR8, UR6 ;  /* 0x0000000600087c82 */ /* 0x000fe40008000000 */
[----:B------:R-:W-:Y:S02]  /*1d70*/  UMOV UR10, UR7 ;  /* 0x00000007000a7c82 */ /* 0x000fe40008000000 */
[----:B------:R-:W-:Y:S01]  /*1d80*/  HGMMA.64x128x16.F32 R24, gdesc[UR8], R24, gsb0 ;  /* 0x01e00000081879f0 */ /* 0x000fe20008000818 */
[----:B------:R-:W-:Y:S02]  /*1d90*/  UIADD3 UR8, UR6, 0x2, URZ ;  /* 0x0000000206087890 */ /* 0x000fe4000fffe03f */
[----:B------:R-:W-:Y:S01]  /*1da0*/  UIADD3 UR10, UR7, 0x2, URZ ;  /* 0x00000002070a7890 */ /* 0x000fe2000fffe03f */
[----:B------:R-:W-:Y:S01]  /*1db0*/  UMOV UR9, 0x40000040 ;  /* 0x4000004000097882 */ /* 0x000fe20000000000 */
[----:B------:R-:W-:Y:S01]  /*1dc0*/  UMOV UR11, 0x40000040 ;  /* 0x40000040000b7882 */ /* 0x000fe20000000000 */
[----:B------:R-:W-:-:S02]  /*1dd0*/  WARPGROUP.DEPBAR.LE gsb0, 0x0 ;  /* 0x00008000000079c5 */ /* 0x000fc40000010000 */
        /* <DEDUP_REMOVED lines=46> */
[----:B------:R-:W-:Y:S01]  /*20c0*/  BPT.TRAP 0x1 ;  /* 0x000000040000795c */ /* 0x000fe20000300000 */
.L_x_27:
[----:B------:R-:W-:-:S13]  /*20d0*/  ISETP.NE.AND P1, PT, R22, RZ, PT ;  /* 0x000000ff1600720c */ /* 0x000fda0003f25270 */
[----:B01----:R-:W-:-:S04]  /*20e0*/  @P1 IMAD R4, R3, 0x8, R6 ;  /* 0x0000000803041824 */ /* 0x003fc800078e0206 */
[----:B------:R-:W-:-:S05]  /*20f0*/  @P1 VIADD R4, R4, 0x18 ;  /* 0x0000001804041836 */ /* 0x000fca0000000000 */
[----:B------:R-:W-:-:S04]  /*2100*/  @P1 PRMT R4, R19, 0x654, R4 ;  /* 0x0000065413041816 */ /* 0x000fc80000000004 */
[----:B------:R0:W-:Y:S01]  /*2110*/  @P1 SYNCS.ARRIVE.TRANS64.RED.A1T0 RZ, [R4+URZ], RZ ;  /* 0x000000ff04ff19a7 */ /* 0x0001e2000810043f */
[----:B------:R-:W-:-:S13]  /*2120*/  ISETP.GT.U32.AND P1, PT, R18, 0x1, PT ;  /* 0x000000011200780c */ /* 0x000fda0003f24070 */
[----:B0-----:R-:W-:Y:S05]  /*2130*/  @P1 BRA `(.L_x_28) ;  /* 0x0000000000041947 */ /* 0x001fea0003800000 */
[----:B------:R-:W-:Y:S01]  /*2140*/  BPT.TRAP 0x1 ;  /* 0x000000040000795c */ /* 0x000fe20000300000 */
.L_x_28:
[----:B------:R-:W-:Y:S01]  /*2150*/  UIADD3 UR5, UR5, 0x1, URZ ;  /* 0x0000000105057890 */ /* 0x000fe2000fffe03f */
[C---:B------:R-:W-:Y:S01]  /*2160*/  ISETP.GT.AND P2, PT, R0.reuse, 0x1, PT ;  /* 0x000000010000780c */ /* 0x040fe20003f44270 */
[----:B------:R-:W-:Y:S02]  /*2170*/  VIADD R3, R3, 0x1 ;  /* 0x0000000103037836 */ /* 0x000fe40000000000 */
[----:B------:R-:W-:Y:S01]  /*2180*/  UISETP.NE.AND UP0, UPT, UR5, 0x3, UPT ;  /* 0x000000030500788c */ /* 0x000fe2000bf05270 */
[----:B------:R-:W-:Y:S02]  /*2190*/  VIADD R0, R0, 0xffffffff ;  /* 0xffffffff00007836 */ /* 0x000fe40000000000 */
[C---:B------:R-:W-:Y:S01]  /*21a0*/  ISETP.NE.AND P1, PT, R3.reuse, 0x3, PT ;  /* 0x000000030300780c */ /* 0x040fe20003f25270 */
[----:B------:R-:W-:Y:S02]  /*21b0*/  USEL UR6, URZ, 0x1, UP0 ;  /* 0x000000013f067887 */ /* 0x000fe40008000000 */
[----:B------:R-:W-:Y:S01]  /*21c0*/  USEL UR5, UR5, URZ, UP0 ;  /* 0x0000003f05057287 */ /* 0x000fe20008000000 */
[----:B------:R-:W-:-:S03]  /*21d0*/  SEL R3, R3, RZ, P1 ;  /* 0x000000ff03037207 */ /* 0x000fc60000800000 */
[----:B------:R-:W-:Y:S01]  /*21e0*/  LOP3.LUT R7, R7, UR6, RZ, 0x3c, !PT ;  /* 0x0000000607077c12 */ /* 0x000fe2000f8e3cff */
[----:B------:R-:W-:Y:S07]  /*21f0*/  @P2 BRA `(.L_x_29) ;  /* 0xfffffff800882947 */ /* 0x000fee000383ffff */
.L_x_22:
[----:B01----:R-:W0:Y:S02]  /*2200*/  LDC R0, c[0x0][0x28c] ;  /* 0x0000a300ff007b82 */ /* 0x003e240000000800 */
[----:B0-----:R-:W-:-:S13]  /*2210*/  ISETP.GE.AND P1, PT, R0, 0x1, PT ;  /* 0x000000010000780c */ /* 0x001fda0003f26270 */
[----:B------:R-:W-:Y:S05]  /*2220*/  @!P1 BRA `(.L_x_30) ;  /* 0x0000000000449947 */ /* 0x000fea0003800000 */
[----:B------:R-:W-:Y:S05]  /*2230*/  @!P0 BRA `(.L_x_31) ;  /* 0x0000000000048947 */ /* 0x000fea0003800000 */
[----:B------:R-:W-:Y:S01]  /*2240*/  BPT.TRAP 0x1 ;  /* 0x000000040000795c */ /* 0x000fe20000300000 */
.L_x_31:
[----:B------:R-:W-:-:S13]  /*2250*/  ISETP.NE.AND P0, PT, R22, RZ, PT ;  /* 0x000000ff1600720c */ /* 0x000fda0003f05270 */
[----:B------:R-:W-:-:S05]  /*2260*/  VOTEU.ANY UP0, P0 ;  /* 0x00000000003f7886 */ /* 0x000fca0000000100 */
[----:B------:R-:W-:-:S06]  /*2270*/  @UP0 UIADD3 UR4, UR44, UR42, URZ ;  /* 0x0000002a2c040290 */ /* 0x000fcc000fffe03f */
[----:B------:R-:W-:Y:S02]  /*2280*/  IMAD.U32 R4, RZ, RZ, UR4 ;  /* 0x00000004ff047e24 */ /* 0x000fe4000f8e00ff */
[----:B------:R-:W-:Y:S02]  /*2290*/  IMAD.U32 R3, RZ, RZ, UR4 ;  /* 0x00000004ff037e24 */ /* 0x000fe4000f8e00ff */
[----:B------:R-:W-:-:S05]  /*22a0*/  @P0 IMAD.WIDE.U32 R4, R4, -0x55555555, RZ ;  /* 0xaaaaaaab04040825 */ /* 0x000fca00078e00ff */
[----:B------:R-:W-:-:S05]  /*22b0*/  @P0 SHF.R.U32.HI R0, RZ, 0x1, R5 ;  /* 0x00000001ff000819 */ /* 0x000fca0000011605 */
[----:B------:R-:W-:-:S04]  /*22c0*/  @P0 IMAD R0, R0, -0x3, R3 ;  /* 0xfffffffd00000824 */ /* 0x000fc800078e0203 */
[----:B------:R-:W-:-:S04]  /*22d0*/  @P0 IMAD R0, R0, 0x8, R6 ;  /* 0x0000000800000824 */ /* 0x000fc800078e0206 */
[----:B------:R-:W-:-:S05]  /*22e0*/  @P0 VIADD R0, R0, 0x18 ;  /* 0x0000001800000836 */ /* 0x000fca0000000000 */
[----:B------:R-:W-:-:S04]  /*22f0*/  @P0 PRMT R0, R19, 0x654, R0 ;  /* 0x0000065413000816 */ /* 0x000fc80000000000 */
[----:B------:R0:W-:Y:S01]  /*2300*/  @P0 SYNCS.ARRIVE.TRANS64.RED.A1T0 RZ, [R0+URZ], RZ ;  /* 0x000000ff00ff09a7 */ /* 0x0001e2000810043f */
[----:B------:R-:W-:-:S13]  /*2310*/  ISETP.GT.U32.AND P0, PT, R18, 0x1, PT ;  /* 0x000000011200780c */ /* 0x000fda0003f04070 */
[----:B0-----:R-:W-:Y:S05]  /*2320*/  @P0 BRA `(.L_x_30) ;  /* 0x0000000000040947 */ /* 0x001fea0003800000 */
[----:B------:R-:W-:Y:S01]  /*2330*/  BPT.TRAP 0x1 ;  /* 0x000000040000795c */ /* 0x000fe20000300000 */
.L_x_30:
[----:B------:R-:W-:Y:S01]  /*2340*/  IMAD.SHL.U32 R100, R100, 0x80, RZ ;  /* 0x0000008064647824 */ /* 0x000fe200078e00ff */
[----:B------:R-:W-:Y:S01]  /*2350*/  UIADD3 UR42, UR43, UR42, URZ ;  /* 0x0000002a2b2a7290 */ /* 0x000fe2000fffe03f */
[----:B------:R-:W-:Y:S01]  /*2360*/  SHF.R.S32.HI R11, RZ, 0x1f, R101 ;  /* 0x0000001fff0b7819 */ /* 0x000fe20000011465 */
[----:B------:R-:W-:Y:S01]  /*2370*/  UISETP.GE.U32.AND UP1, UPT, UR43, 0x3, UPT ;  /* 0x000000032b00788c */ /* 0x000fe2000bf26070 */
[----:B------:R-:W-:Y:S01]  /*2380*/  IMAD.SHL.U32 R6, R103, 0x80, RZ ;  /* 0x0000008067067824 */ /* 0x000fe200078e00ff */
[----:B------:R-:W-:Y:S01]  /*2390*/  ULDC UR7, c[0x0][0x288] ;  /* 0x0000a20000077ab9 */ /* 0x000fe20000000800 */
[C---:B------:R-:W-:Y:S01]  /*23a0*/  LOP3.LUT R8, R100.reuse, 0x6, R95, 0xf8, !PT ;  /* 0x0000000664087812 */ /* 0x040fe200078ef85f */
[----:B------:R-:W-:Y:S01]  /*23b0*/  UISETP.GT.U32.AND UP0, UPT, UR42, 0x2, UPT ;  /* 0x000000022a00788c */ /* 0x000fe2000bf04070 */
[----:B------:R-:W-:Y:S01]  /*23c0*/  ISETP.GE.AND P0, PT, R100, UR7, PT ;  /* 0x0000000764007c0c */ /* 0x000fe2000bf06270 */
[----:B------:R-:W-:Y:S01]  /*23d0*/  ULDC.64 UR4, c[0x0][0x5d0] ;  /* 0x0001740000047ab9 */ /* 0x000fe20000000a00 */
[--C-:B------:R-:W-:Y:S01]  /*23e0*/  SHF.R.S32.HI R9, RZ, 0x1f, R8.reuse ;  /* 0x0000001fff097819 */ /* 0x100fe20000011408 */
[----:B------:R-:W-:Y:S01]  /*23f0*/  ULDC UR10, c[0x0][0x284] ;  /* 0x0000a100000a7ab9 */ /* 0x000fe20000000800 */
[----:B------:R-:W-:Y:S01]  /*2400*/  IMAD R0, R11, UR4, RZ ;  /* 0x000000040b007c24 */ /* 0x000fe2000f8e02ff */
[----:B------:R-:W-:Y:S01]  /*2410*/  UISETP.LT.U32.AND UP0, UPT, UR43, 0x3, UP0 ;  /* 0x000000032b00788c */ /* 0x000fe20008701070 */
[----:B------:R-:W-:Y:S01]  /*2420*/  ISETP.GE.OR P0, PT, R6, UR10, P0 ;  /* 0x0000000a06007c0c */ /* 0x000fe20008706670 */
[----:B------:R-:W-:Y:S01]  /*2430*/  IMAD.WIDE.U32 R4, R101, UR4, R8 ;  /* 0x0000000465047c25 */ /* 0x000fe2000f8e0008 */
[----:B------:R-:W-:Y:S01]  /*2440*/  ULDC.64 UR8, c[0x0][0x5c8] ;  /* 0x0001720000087ab9 */ /* 0x000fe20000000a00 */
[----:B------:R-:W-:-:S02]  /*2450*/  USEL UR6, URZ, 0x1, !UP0 ;  /* 0x000000013f067887 */ /* 0x000fc4000c000000 */
[----:B------:R-:W-:Y:S01]  /*2460*/  IMAD R3, R101, UR5, R0 ;  /* 0x0000000565037c24 */ /* 0x000fe2000f8e0200 */
[----:B------:R-:W-:Y:S01]  /*2470*/  @UP1 UIMAD.WIDE.U32 UR4, UR42, -0x55555555, URZ ;  /* 0xaaaaaaab2a0418a5 */ /* 0x000fe2000f8e003f */
[----:B------:R-:W-:Y:S01]  /*2480*/  IMAD.WIDE R104, R103, 0x80, R88 ;  /* 0x0000008067687825 */ /* 0x000fe200078e0258 */
[----:B------:R-:W-:Y:S02]  /*2490*/  ULOP3.LUT UR40, UR40, UR6, URZ, 0x3c, !UPT ;  /* 0x0000000628287292 */ /* 0x000fe4000f8e3c3f */
[----:B------:R-:W-:Y:S01]  /*24a0*/  @UP1 USHF.R.U32.HI UR4, URZ, 0x1, UR5 ;  /* 0x000000013f041899 */ /* 0x000fe20008011605 */
[----:B------:R-:W-:Y:S02]  /*24b0*/  IMAD.IADD R5, R5, 0x1, R3 ;  /* 0x0000000105057824 */ /* 0x000fe400078e0203 */
[----:B------:R-:W-:Y:S01]  /*24c0*/  IMAD R3, R105, UR8, RZ ;  /* 0x0000000869037c24 */ /* 0x000fe2000f8e02ff */
[----:B------:R-:W-:Y:S01]  /*24d0*/  @UP1 ULOP3.LUT UR40, UR40, 0x1, UR4, 0x78, !UPT ;  /* 0x0000000128281892 */ /* 0x000fe2000f8e7804 */
[----:B------:R-:W-:-:S04]  /*24e0*/  IMAD.WIDE.U32 R106, R104, UR8, R4 ;  /* 0x00000008686a7c25 */ /* 0x000fc8000f8e0004 */
[----:B------:R-:W-:Y:S02]  /*24f0*/  IMAD R7, R104, UR9, R3 ;  /* 0x0000000968077c24 */ /* 0x000fe4000f8e0203 */
[----:B------:R-:W-:Y:S01]  /*2500*/  IMAD.MOV.U32 R0, RZ, RZ, -0x1 ;  /* 0xffffffffff007424 */ /* 0x000fe200078e00ff */
[----:B------:R-:W-:Y:S06]  /*2510*/  @P0 BRA `(.L_x_32) ;  /* 0x00000040001c0947 */ /* 0x000fec0003800000 */
[----:B-----5:R-:W-:Y:S01]  /*2520*/  FSETP.NEU.AND P0, PT, R90, RZ, PT ;  /* 0x000000ff5a00720b */ /* 0x020fe20003f0d000 */
[----:B------:R-:W-:Y:S01]  /*2530*/  IMAD.IADD R4, R94, 0x1, -R100 ;  /* 0x000000015e047824 */ /* 0x000fe200078e0a64 */
[----:B------:R-:W-:Y:S01]  /*2540*/  BSSY B0, `(.L_x_32) ;  /* 0x0000404000007945 */ /* 0x000fe20003800000 */
[----:B------:R-:W-:Y:S02]  /*2550*/  IMAD.IADD R3, R99, 0x1, -R6 ;  /* 0x0000000163037824 */ /* 0x000fe400078e0a06 */
[----:B------:R-:W-:Y:S01]  /*2560*/  IMAD.IADD R103, R107, 0x1, R7 ;  /* 0x000000016b677824 */ /* 0x000fe200078e0207 */
[----:B------:R-:W-:-:S04]  /*2570*/  ISETP.GT.AND P2, PT, R4, RZ, PT ;  /* 0x000000ff0400720c */ /* 0x000fc80003f44270 */
[----:B------:R-:W-:-:S03]  /*2580*/  ISETP.GT.AND P1, PT, R3, RZ, P2 ;  /* 0x000000ff0300720c */ /* 0x000fc60001724270 */
[----:B------:R-:W-:Y:S10]  /*2590*/  @!P0 BRA `(.L_x_33) ;  /* 0x0000002c00288947 */ /* 0x000ff40003800000 */
[----:B------:R-:W0:Y:S01]  /*25a0*/  LDC.64 R110, c[0x0][0x5b8] ;  /* 0x00016e00ff6e7b82 */ /* 0x000e220000000a00 */
[----:B------:R-:W-:-:S07]  /*25b0*/  ULDC.64 UR4, c[0x0][0x5c0] ;  /* 0x0001700000047ab9 */ /* 0x000fce0000000a00 */
[----:B------:R-:W1:Y:S08]  /*25c0*/  LDC.64 R112, c[0x0][0x5b0] ;  /* 0x00016c00ff707b82 */ /* 0x000e700000000a00 */
[----:B------:R-:W2:Y:S01]  /*25d0*/  LDC.64 R114, c[0x0][0x5a8] ;  /* 0x00016a00ff727b82 */ /* 0x000ea20000000a00 */
[-C--:B0-----:R-:W-:Y:S02]  /*25e0*/  IMAD R6, R11, R110.reuse, RZ ;  /* 0x0000006e0b067224 */ /* 0x081fe400078e02ff */
[----:B------:R-:W-:-:S04]  /*25f0*/  IMAD.WIDE.U32 R108, R101, R110, R8 ;  /* 0x0000006e656c7225 */ /* 0x000fc800078e0008 */
[----:B------:R-:W-:Y:S02]  /*2600*/  IMAD R107, R101, R111, R6 ;  /* 0x0000006f656b7224 */ /* 0x000fe400078e0206 */
[-C--:B-1----:R-:W-:Y:S02]  /*2610*/  IMAD R5, R105, R112.reuse, RZ ;  /* 0x0000007069057224 */ /* 0x082fe400078e02ff */
[----:B------:R-:W-:Y:S02]  /*2620*/  IMAD.IADD R13, R109, 0x1, R107 ;  /* 0x000000016d0d7824 */ /* 0x000fe400078e026b */
[----:B------:R-:W-:Y:S02]  /*2630*/  IMAD.MOV.U32 R12, RZ, RZ, R108 ;  /* 0x000000ffff0c7224 */ /* 0x000fe400078e006c */
[C---:B------:R-:W-:Y:S02]  /*2640*/  IMAD R111, R104.reuse, R113, R5 ;  /* 0x00000071686f7224 */ /* 0x040fe400078e0205 */
[----:B------:R-:W-:-:S04]  /*2650*/  IMAD.WIDE.U32 R6, R104, R112, R12 ;  /* 0x0000007068067225 */ /* 0x000fc800078e000c */
[----:B------:R-:W-:Y:S01]  /*2660*/  IMAD.IADD R5, R7, 0x1, R111 ;  /* 0x0000000107057824 */ /* 0x000fe200078e026f */
[----:B--2---:R-:W-:-:S04]  /*2670*/  LEA R14, P0, R6, R114, 0x1 ;  /* 0x00000072060e7211 */ /* 0x004fc800078008ff */
[----:B------:R-:W-:-:S05]  /*2680*/  LEA.HI.X R15, R6, R115, R5, 0x1, P0 ;  /* 0x00000073060f7211 */ /* 0x000fca00000f0c05 */
[----:B------:R0:W2:Y:S01]  /*2690*/  @P1 LDG.E.LTC128B.U16 R5, desc[UR36][R14.64] ;  /* 0x000000240e051981 */ /* 0x0000a2000c1e1520 */
[----:B------:R-:W-:Y:S01]  /*26a0*/  LEA R10, P0, R106, UR4, 0x1 ;  /* 0x000000046a0a7c11 */ /* 0x000fe2000f8008ff */
[----:B------:R-:W-:Y:S01]  /*26b0*/  IMAD.WIDE.U32 R6, R104, R112, R8 ;  /* 0x0000007068067225 */ /* 0x000fe200078e0008 */
[----:B------:R-:W-:Y:S03]  /*26c0*/  BSSY B1, `(.L_x_34) ;  /* 0x0000012000017945 */ /* 0x000fe60003800000 */
[----:B------:R-:W-:Y:S02]  /*26d0*/  IMAD.IADD R7, R111, 0x1, R7 ;  /* 0x000000016f077824 */ /* 0x000fe400078e0207 */
[----:B------:R-:W-:Y:S01]  /*26e0*/  IMAD.WIDE.U32 R20, R101, R110, R6 ;  /* 0x0000006e65147225 */ /* 0x000fe200078e0006 */
[----:B0-----:R-:W-:-:S03]  /*26f0*/  SHF.L.U64.HI R15, R112, 0x3, R113 ;  /* 0x00000003700f7819 */ /* 0x001fc60000010271 */
[----:B------:R-:W-:Y:S01]  /*2700*/  IMAD.IADD R7, R107, 0x1, R21 ;  /* 0x000000016b077824 */ /* 0x000fe200078e0215 */
[----:B------:R-:W-:Y:S01]  /*2710*/  LEA R6, P4, R20, R114, 0x1 ;  /* 0x0000007214067211 */ /* 0x000fe200078808ff */
[----:B------:R-:W-:-:S03]  /*2720*/  IMAD.SHL.U32 R14, R112, 0x8, RZ ;  /* 0x00000008700e7824 */ /* 0x000fc600078e00ff */
[----:B------:R-:W-:Y:S01]  /*2730*/  LEA.HI.X R7, R20, R115, R7, 0x1, P4 ;  /* 0x0000007314077211 */ /* 0x000fe200020f0c07 */
[----:B--2---:R-:W-:-:S05]  /*2740*/  HADD2.F32 R11, -RZ, R5.H0_H0 ;  /* 0x20000005ff0b7230 */ /* 0x004fca0000004100 */
[----:B------:R-:W-:-:S04]  /*2750*/  FMUL R11, R11, R90 ;  /* 0x0000005a0b0b7220 */ /* 0x000fc80000400000 */
[----:B------:R-:W-:Y:S01]  /*2760*/  FFMA R24, R24, R23, R11 ;  /* 0x0000001718187223 */ /* 0x000fe2000000000b */
[----:B------:R-:W-:Y:S02]  /*2770*/  LEA.HI.X R11, R106, UR5, R103, 0x1, P0 ;  /* 0x000000056a0b7c11 */ /* 0x000fe400080f0c67 */
[----:B------:R-:W-:Y:S02]  /*2780*/  ISETP.GT.AND P0, PT, R4, 0x1, PT ;  /* 0x000000010400780c */ /* 0x000fe40003f04270 */
[----:B------:R-:W-:Y:S02]  /*2790*/  F2FP.F16.F32.PACK_AB R24, RZ, R24 ;  /* 0x00000018ff18723e */ /* 0x000fe400000000ff */
[----:B------:R-:W-:-:S03]  /*27a0*/  ISETP.GT.AND P3, PT, R3, RZ, P0 ;  /* 0x000000ff0300720c */ /* 0x000fc60000764270 */
[----:B------:R0:W-:Y:S10]  /*27b0*/  @P1 STG.E.U16 desc[UR36][R10.64], R24 ;  /* 0x000000180a001986 */ /* 0x0001f4000c101524 */
[----:B------:R-:W-:Y:S05]  /*27c0*/  @!P3 BRA `(.L_x_35) ;  /* 0x000000000004b947 */ /* 0x000fea0003800000 */
[----:B------:R1:W5:Y:S02]  /*27d0*/  LDG.E.LTC128B.U16 R5, desc[UR36][R6.64+0x2] ;  /* 0x0000022406057981 */ /* 0x000364000c1e1520 */
.L_x_35:
[----:B------:R-:W-:Y:S05]  /*27e0*/  BSYNC B1 ;  /* 0x0000000000017941 */ /* 0x000fea0003800000 */
.L_x_34:
[----:B-----5:R-:W-:Y:S01]  /*27f0*/  HADD2.F32 R103, -RZ, R5.H0_H0 ;  /* 0x20000005ff677230 */ /* 0x020fe20000004100 */
[----:B------:R-:W-:Y:S01]  /*2800*/  ISETP.GT.AND P2, PT, R3, 0x8, P2 ;  /* 0x000000080300780c */ /* 0x000fe20001744270 */
[----:B------:R-:W-:Y:S01]  /*2810*/  IMAD.WIDE.U32 R20, R104, R112, R14 ;  /* 0x0000007068147225 */ /* 0x000fe200078e000e */
[----:B0-----:R-:W-:-:S03]  /*2820*/  PRMT R24, R5, 0x7610, R24 ;  /* 0x0000761005187816 */ /* 0x001fc60000000018 */
[----:B------:R-:W-:Y:S01]  /*2830*/  FMUL R12, R103, R90 ;  /* 0x0000005a670c7220 */ /* 0x000fe20000400000 */
[----:B------:R-:W-:Y:S01]  /*2840*/  IMAD.IADD R111, R111, 0x1, R21 ;  /* 0x000000016f6f7824 */ /* 0x000fe200078e0215 */
[----:B------:R-:W-:Y:S02]  /*2850*/  IADD3 R108, P1, R108, R20, RZ ;  /* 0x000000146c6c7210 */ /* 0x000fe40007f3e0ff */
[----:B------:R-:W-:-:S03]  /*2860*/  FFMA R12, R25, R23, R12 ;  /* 0x00000017190c7223 */ /* 0x000fc6000000000c */
[----:B------:R-:W-:Y:S01]  /*2870*/  IMAD.X R13, R111, 0x1, R13, P1 ;  /* 0x000000016f0d7824 */ /* 0x000fe200008e060d */
[C---:B------:R-:W-:Y:S02]  /*2880*/  LEA R14, P1, R108.reuse, R114, 0x1 ;  /* 0x000000726c0e7211 */ /* 0x040fe400078208ff */
[----:B------:R-:W-:Y:S02]  /*2890*/  F2FP.F16.F32.PACK_AB R12, RZ, R12 ;  /* 0x0000000cff0c723e */ /* 0x000fe400000000ff */
[----:B------:R-:W-:Y:S02]  /*28a0*/  LEA.HI.X R15, R108, R115, R13, 0x1, P1 ;  /* 0x000000736c0f7211 */ /* 0x000fe400008f0c0d */
[----:B------:R-:W-:-:S05]  /*28b0*/  PRMT R21, R12, 0x7610, R21 ;  /* 0x000076100c157816 */ /* 0x000fca0000000015 */
[----:B------:R0:W-:Y:S04]  /*28c0*/  @P3 STG.E.U16 desc[UR36][R10.64+0x2], R21 ;  /* 0x000002150a003986 */ /* 0x0001e8000c101524 */
[----:B------:R-:W2:Y:S01]  /*28d0*/  @P2 LDG.E.LTC128B.U16 R24, desc[UR36][R14.64] ;  /* 0x000000240e182981 */ /* 0x000ea2000c1e1520 */
[----:B------:R-:W-:Y:S01]  /*28e0*/  IADD3 R20, P1, R8, R20, RZ ;  /* 0x0000001408147210 */ /* 0x000fe20007f3e0ff */
[----:B------:R-:W-:Y:S01]  /*28f0*/  BSSY B1, `(.L_x_36) ;  /* 0x0000011000017945 */ /* 0x000fe20003800000 */
[----:B------:R-:W-:Y:S02]  /*2900*/  SHF.L.U64.HI R13, R91, 0x1, R92 ;  /* 0x000000015b0d7819 */ /* 0x000fe4000001025c */
[----:B------:R-:W-:Y:S01]  /*2910*/  ISETP.GT.AND P0, PT, R3, 0x8, P0 ;  /* 0x000000080300780c */ /* 0x000fe20000704270 */
[----:B0-----:R-:W-:Y:S01]  /*2920*/  IMAD.X R21, R9, 0x1, R111, P1 ;  /* 0x0000000109157824 */ /* 0x001fe200008e066f */
[----:B------:R-:W-:Y:S01]  /*2930*/  LEA R12, P1, R91, R10, 0x1 ;  /* 0x0000000a5b0c7211 */ /* 0x000fe200078208ff */
[----:B------:R-:W-:-:S04]  /*2940*/  IMAD.WIDE.U32 R20, R101, R110, R20 ;  /* 0x0000006e65147225 */ /* 0x000fc800078e0014 */
[----:B------:R-:W-:Y:S01]  /*2950*/  IMAD.X R13, R13, 0x1, R11, P1 ;  /* 0x000000010d0d7824 */ /* 0x000fe200008e060b */
[----:B------:R-:W-:Y:S01]  /*2960*/  LEA R8, P3, R20, R114, 0x1 ;  /* 0x0000007214087211 */ /* 0x000fe200078608ff */
[----:B------:R-:W-:-:S05]  /*2970*/  IMAD.IADD R9, R107, 0x1, R21 ;  /* 0x000000016b097824 */ /* 0x000fca00078e0215 */
[----:B------:R-:W-:Y:S01]  /*2980*/  LEA.HI.X R9, R20, R115, R9, 0x1, P3 ;  /* 0x0000007314097211 */ /* 0x000fe200018f0c09 */
[----:B--2---:R-:W-:-:S05]  /*2990*/  HADD2.F32 R5, -RZ, R24.H0_H0 ;  /* 0x20000018ff057230 */ /* 0x004fca0000004100 */
[----:B------:R-:W-:-:S04]  /*29a0*/  FMUL R5, R5, R90 ;  /* 0x0000005a05057220 */ /* 0x000fc80000400000 */
[----:B------:R-:W-:-:S05]  /*29b0*/  FFMA R5, R26, R23, R5 ;  /* 0x000000171a057223 */ /* 0x000fca0000000005 */
[----:B------:R-:W-:-:S05]  /*29c0*/  F2FP.F16.F32.PACK_AB R5, RZ, R5 ;  /* 0x00000005ff05723e */ /* 0x000fca00000000ff */
[----:B------:R0:W-:Y:S01]  /*29d0*/  @P2 STG.E.U16 desc[UR36][R12.64], R5 ;  /* 0x000000050c002986 */ /* 0x0001e2000c101524 */
[----:B------:R-:W-:Y:S05]  /*29e0*/  @!P0 BRA `(.L_x_37) ;  /* 0x0000000000048947 */ /* 0x000fea0003800000 */
[----:B------:R2:W5:Y:S02]  /*29f0*/  LDG.E.LTC128B.U16 R24, desc[UR36][R8.64+0x2] ;  /* 0x0000022408187981 */ /* 0x000564000c1e1520 */
.L_x_37:
[----:B------:R-:W-:Y:S05]  /*2a00*/  BSYNC B1 ;  /* 0x0000000000017941 */ /* 0x000fea0003800000 */
.L_x_36:
[----:B0----5:R-:W-:Y:S01]  /*2a10*/  HADD2.F32 R5, -RZ, R24.H0_H0 ;  /* 0x20000018ff057230 */ /* 0x021fe20000004100 */
[----:B------:R-:W-:Y:S01]  /*2a20*/  ISETP.GT.AND P1, PT, R4, 0x8, PT ;  /* 0x000000080400780c */ /* 0x000fe20003f24270 */
[----:B------:R-:W-:Y:S03]  /*2a30*/  BSSY B1, `(.L_x_38) ;  /* 0x0000008000017945 */ /* 0x000fe60003800000 */
[----:B------:R-:W-:Y:S01]  /*2a40*/  FMUL R14, R5, R90 ;  /* 0x0000005a050e7220 */ /* 0x000fe20000400000 */
[----:B------:R-:W-:-:S03]  /*2a50*/  ISETP.GT.AND P2, PT, R3, RZ, P1 ;  /* 0x000000ff0300720c */ /* 0x000fc60000f44270 */
[----:B------:R-:W-:-:S05]  /*2a60*/  FFMA R14, R27, R23, R14 ;  /* 0x000000171b0e7223 */ /* 0x000fca000000000e */
[----:B------:R-:W-:-:S05]  /*2a70*/  F2FP.F16.F32.PACK_AB R14, RZ, R14 ;  /* 0x0000000eff0e723e */ /* 0x000fca00000000ff */
[----:B------:R0:W-:Y:S01]  /*2a80*/  @P0 STG.E.U16 desc[UR36][R12.64+0x2], R14 ;  /* 0x0000020e0c000986 */ /* 0x0001e2000c101524 */
[----:B------:R-:W-:Y:S05]  /*2a90*/  @!P2 BRA `(.L_x_39) ;  /* 0x000000000004a947 */ /* 0x000fea0003800000 */
[----:B------:R3:W5:Y:S02]  /*2aa0*/  LDG.E.LTC128B.U16 R24, desc[UR36][R6.64+0x10] ;  /* 0x0000102406187981 */ /* 0x000764000c1e1520 */
.L_x_39:
[----:B------:R-:W-:Y:S05]  /*2ab0*/  BSYNC B1 ;  /* 0x0000000000017941 */ /* 0x000fea0003800000 */
.L_x_38:
[----:B-----5:R-:W-:Y:S01]  /*2ac0*/  HADD2.F32 R5, -RZ, R24.H0_H0 ;  /* 0x20000018ff057230 */ /* 0x020fe20000004100 */
        /* <DEDUP_REMOVED lines=9> */
.L_x_41:
[----:B------:R-:W-:Y:S05]  /*2b60*/  BSYNC B1 ;  /* 0x0000000000017941 */ /* 0x000fea0003800000 */
.L_x_40:
[----:B----45:R-:W-:Y:S01]  /*2b70*/  HADD2.F32 R5, -RZ, R24.H0_H0 ;  /* 0x20000018ff057230 */ /* 0x030fe20000004100 */
[----:B------:R-:W-:Y:S01]  /*2b80*/  ISETP.GT.AND P1, PT, R3, 0x8, P1 ;  /* 0x000000080300780c */ /* 0x000fe20000f24270 */
[----:B------:R-:W-:Y:S03]  /*2b90*/  BSSY B1, `(.L_x_42) ;  /* 0x0000007000017945 */ /* 0x000fe60003800000 */
[----:B0-----:R-:W-:-:S04]  /*2ba0*/  FMUL R14, R5, R90 ;  /* 0x0000005a050e7220 */ /* 0x001fc80000400000 */
[----:B------:R-:W-:-:S05]  /*2bb0*/  FFMA R14, R29, R23, R14 ;  /* 0x000000171d0e7223 */ /* 0x000fca000000000e */
[----:B------:R-:W-:-:S05]  /*2bc0*/  F2FP.F16.F32.PACK_AB R14, RZ, R14 ;  /* 0x0000000eff0e723e */ /* 0x000fca00000000ff */
[----:B------:R0:W-:Y:S01]  /*2bd0*/  @P3 STG.E.U16 desc[UR36][R10.64+0x12], R14 ;  /* 0x0000120e0a003986 */ /* 0x0001e2000c101524 */
[----:B------:R-:W-:Y:S05]  /*2be0*/  @!P1 BRA `(.L_x_43) ;  /* 0x0000000000049947 */ /* 0x000fea0003800000 */
[----:B------:R4:W5:Y:S02]  /*2bf0*/  LDG.E.LTC128B.U16 R24, desc[UR36][R8.64+0x10] ;  /* 0x0000102408187981 */ /* 0x000964000c1e1520 */
.L_x_43:
[----:B------:R-:W-:Y:S05]  /*2c00*/  BSYNC B1 ;  /* 0x0000000000017941 */ /* 0x000fea0003800000 */
.L_x_42:
[----:B-----5:R-:W-:Y:S01]  /*2c10*/  HADD2.F32 R5, -RZ, R24.H0_H0 ;  /* 0x20000018ff057230 */ /* 0x020fe20000004100 */
[----:B------:R-:W-:Y:S01]  /*2c20*/  ISETP.GT.AND P0, PT, R3, 0x8, P0 ;  /* 0x000000080300780c */ /* 0x000fe20000704270 */
[----:B------:R-:W-:Y:S03]  /*2c30*/  BSSY B1, `(.L_x_44) ;  /* 0x0000007000017945 */ /* 0x000fe60003800000 */
[----:B------:R-:W-:-:S04]  /*2c40*/  FMUL R5, R5, R90 ;  /* 0x0000005a05057220 */ /* 0x000fc80000400000 */
[----:B------:R-:W-:-:S05]  /*2c50*/  FFMA R5, R30, R23, R5 ;  /* 0x000000171e057223 */ /* 0x000fca0000000005 */
[----:B------:R-:W-:-:S05]  /*2c60*/  F2FP.F16.F32.PACK_AB R5, RZ, R5 ;  /* 0x00000005ff05723e */ /* 0x000fca00000000ff */
[----:B------:R0:W-:Y:S01]  /*2c70*/  @P1 STG.E.U16 desc[UR36][R12.64+0x10], R5 ;  /* 0x000010050c001986 */ /* 0x0001e2000c101524 */
[----:B------:R-:W-:Y:S05]  /*2c80*/  @!P0 BRA `(.L_x_45) ;  /* 0x0000000000048947 */ /* 0x000fea0003800000 */
[----:B------:R0:W5:Y:S02]  /*2c90*/  LDG.E.LTC128B.U16 R24, desc[UR36][R8.64+0x12] ;  /* 0x0000122408187981 */ /* 0x000164000c1e1520 */
.L_x_45:
[----:B------:R-:W-:Y:S05]  /*2ca0*/  BSYNC B1 ;  /* 0x0000000000017941 */ /* 0x000fea0003800000 */
.L_x_44:
        /* <DEDUP_REMOVED lines=10> */
.L_x_47:
[----:B------:R-:W-:Y:S05]  /*2d50*/  BSYNC B1 ;  /* 0x0000000000017941 */ /* 0x000fea0003800000 */
.L_x_46:
        /* <DEDUP_REMOVED lines=10> */
.L_x_49:
[----:B------:R-:W-:Y:S05]  /*2e00*/  BSYNC B1 ;  /* 0x0000000000017941 */ /* 0x000fea0003800000 */
.L_x_48:
[----:B0----5:R-:W-:Y:S01]  /*2e10*/  HADD2.F32 R5, -RZ, R24.H0_H0 ;  /* 0x20000018ff057230 */ /* 0x021fe20000004100 */
        /* <DEDUP_REMOVED lines=8> */
.L_x_51:
[----:B------:R-:W-:Y:S05]  /*2ea0*/  BSYNC B1 ;  /* 0x0000000000017941 */ /* 0x000fea0003800000 */
.L_x_50:
        /* <DEDUP_REMOVED lines=9> */
.L_x_53:
[----:B------:R-:W-:Y:S05]  /*2f40*/  BSYNC B1 ;  /* 0x0000000000017941 */ /* 0x000fea0003800000 */
.L_x_52:
        /* <DEDUP_REMOVED lines=10> */
.L_x_55:
[----:B------:R-:W-:Y:S05]  /*2ff0*/  BSYNC B1 ;  /* 0x0000000000017941 */ /* 0x000fea0003800000 */
.L_x_54:
        /* <DEDUP_REMOVED lines=10> */
.L_x_57:
[----:B------:R-:W-:Y:S05]  /*30a0*/  BSYNC B1 ;  /* 0x0000000000017941 */ /* 0x000fea0003800000 */
.L_x_56:
        /* <DEDUP_REMOVED lines=9> */
.L_x_59:
[----:B------:R-:W-:Y:S05]  /*3140*/  BSYNC B1 ;  /* 0x0000000000017941 */ /* 0x000fea0003800000 */
.L_x_58:
        /* <DEDUP_REMOVED lines=9> */
.L_x_61:
[----:B------:R-:W-:Y:S05]  /*31e0*/  BSYNC B1 ;  /* 0x0000000000017941 */ /* 0x000fea0003800000 */
.L_x_60:
        /* <DEDUP_REMOVED lines=10> */
.L_x_63:
[----:B------:R-:W-:Y:S05]  /*3290*/  BSYNC B1 ;  /* 0x0000000000017941 */ /* 0x000fea0003800000 */
.L_x_62:
        /* <DEDUP_REMOVED lines=10> */
.L_x_65:
[----:B------:R-:W-:Y:S05]  /*3340*/  BSYNC B1 ;  /* 0x0000000000017941 */ /* 0x000fea0003800000 */
.L_x_64:
        /* <DEDUP_REMOVED lines=9> */
.L_x_67:
[----:B------:R-:W-:Y:S05]  /*33e0*/  BSYNC B1 ;  /* 0x0000000000017941 */ /* 0x000fea0003800000 */
.L_x_66:
        /* <DEDUP_REMOVED lines=9> */
.L_x_69:
[----:B------:R-:W-:Y:S05]  /*3480*/  BSYNC B1 ;  /* 0x0000000000017941 */ /* 0x000fea0003800000 */
.L_x_68:
        /* <DEDUP_REMOVED lines=10> */
.L_x_71:
[----:B------:R-:W-:Y:S05]  /*3530*/  BSYNC B1 ;  /* 0x0000000000017941 */ /* 0x000fea0003800000 */
.L_x_70:
        /* <DEDUP_REMOVED lines=10> */
.L_x_73:
[----:B------:R-:W-:Y:S05]  /*35e0*/  BSYNC B1 ;  /* 0x0000000000017941 */ /* 0x000fea0003800000 */
.L_x_72:
        /* <DEDUP_REMOVED lines=9> */
.L_x_75:
[----:B------:R-:W-:Y:S05]  /*3680*/  BSYNC B1 ;  /* 0x0000000000017941 */ /* 0x000fea0003800000 */
.L_x_74:
        /* <DEDUP_REMOVED lines=9> */
.L_x_77:
[----:B------:R-:W-:Y:S05]  /*3720*/  BSYNC B1 ;  /* 0x0000000000017941 */ /* 0x000fea0003800000 */
.L_x_76:
        /* <DEDUP_REMOVED lines=10> */
.L_x_79:
[----:B------:R-:W-:Y:S05]  /*37d0*/  BSYNC B1 ;  /* 0x0000000000017941 */ /* 0x000fea0003800000 */
.L_x_78:
        /* <DEDUP_REMOVED lines=10> */
.L_x_81:
[----:B------:R-:W-:Y:S05]  /*3880*/  BSYNC B1 ;  /* 0x0000000000017941 */ /* 0x000fea0003800000 */
.L_x_80:
        /* <DEDUP_REMOVED lines=9> */
.L_x_83:
[----:B------:R-:W-:Y:S05]  /*3920*/  BSYNC B1 ;  /* 0x0000000000017941 */ /* 0x000fea0003800000 */
.L_x_82:
        /* <DEDUP_REMOVED lines=9> */
.L_x_85:
[----:B------:R-:W-:Y:S05]  /*39c0*/  BSYNC B1 ;  /* 0x0000000000017941 */ /* 0x000fea0003800000 */
.L_x_84:
        /* <DEDUP_REMOVED lines=10> */
.L_x_87:
[----:B------:R-:W-:Y:S05]  /*3a70*/  BSYNC B1 ;  /* 0x0000000000017941 */ /* 0x000fea0003800000 */
.L_x_86:
        /* <DEDUP_REMOVED lines=10> */
.L_x_89:
[----:B------:R-:W-:Y:S05]  /*3b20*/  BSYNC B1 ;  /* 0x0000000000017941 */ /* 0x000fea0003800000 */
.L_x_88:
        /* <DEDUP_REMOVED lines=9> */
.L_x_91:
[----:B------:R-:W-:Y:S05]  /*3bc0*/  BSYNC B1 ;  /* 0x0000000000017941 */ /* 0x000fea0003800000 */
.L_x_90:
        /* <DEDUP_REMOVED lines=9> */
.L_x_93:
[----:B------:R-:W-:Y:S05]  /*3c60*/  BSYNC B1 ;  /* 0x0000000000017941 */ /* 0x000fea0003800000 */
.L_x_92:
        /* <DEDUP_REMOVED lines=10> */
.L_x_95:
[----:B------:R-:W-:Y:S05]  /*3d10*/  BSYNC B1 ;  /* 0x0000000000017941 */ /* 0x000fea0003800000 */
.L_x_94:
        /* <DEDUP_REMOVED lines=10> */
.L_x_97:
[----:B------:R-:W-:Y:S05]  /*3dc0*/  BSYNC B1 ;  /* 0x0000000000017941 */ /* 0x000fea0003800000 */
.L_x_96:
        /* <DEDUP_REMOVED lines=9> */
.L_x_99:
[----:B------:R-:W-:Y:S05]  /*3e60*/  BSYNC B1 ;  /* 0x0000000000017941 */ /* 0x000fea0003800000 */
.L_x_98:
        /* <DEDUP_REMOVED lines=9> */
.L_x_101:
[----:B------:R-:W-:Y:S05]  /*3f00*/  BSYNC B1 ;  /* 0x0000000000017941 */ /* 0x000fea0003800000 */
.L_x_100:
        /* <DEDUP_REMOVED lines=10> */
.L_x_103:
[----:B------:R-:W-:Y:S05]  /*3fb0*/  BSYNC B1 ;  /* 0x0000000000017941 */ /* 0x000fea0003800000 */
.L_x_102:
        /* <DEDUP_REMOVED lines=10> */
.L_x_105:
[----:B------:R-:W-:Y:S05]  /*4060*/  BSYNC B1 ;  /* 0x0000000000017941 */ /* 0x000fea0003800000 */
.L_x_104:
        /* <DEDUP_REMOVED lines=9> */
.L_x_107:
[----:B------:R-:W-:Y:S05]  /*4100*/  BSYNC B1 ;  /* 0x0000000000017941 */ /* 0x000fea0003800000 */
.L_x_106:
        /* <DEDUP_REMOVED lines=9> */
.L_x_109:
[----:B------:R-:W-:Y:S05]  /*41a0*/  BSYNC B1 ;  /* 0x0000000000017941 */ /* 0x000fea0003800000 */
.L_x_108:
        /* <DEDUP_REMOVED lines=10> */
.L_x_111:
[----:B------:R-:W-:Y:S05]  /*4250*/  BSYNC B1 ;  /* 0x0000000000017941 */ /* 0x000fea0003800000 */
.L_x_110:
        /* <DEDUP_REMOVED lines=10> */
.L_x_113:
[----:B------:R-:W-:Y:S05]  /*4300*/  BSYNC B1 ;  /* 0x0000000000017941 */ /* 0x000fea0003800000 */
.L_x_112:
        /* <DEDUP_REMOVED lines=9> */
.L_x_115:
[----:B------:R-:W-:Y:S05]  /*43a0*/  BSYNC B1 ;  /* 0x0000000000017941 */ /* 0x000fea0003800000 */
.L_x_114:
        /* <DEDUP_REMOVED lines=9> */
.L_x_117:
[----:B------:R-:W-:Y:S05]  /*4440*/  BSYNC B1 ;  /* 0x0000000000017941 */ /* 0x000fea0003800000 */
.L_x_116:
        /* <DEDUP_REMOVED lines=10> */
.L_x_119:
[----:B------:R-:W-:Y:S05]  /*44f0*/  BSYNC B1 ;  /* 0x0000000000017941 */ /* 0x000fea0003800000 */
.L_x_118:
        /* <DEDUP_REMOVED lines=10> */
.L_x_121:
[----:B------:R-:W-:Y:S05]  /*45a0*/  BSYNC B1 ;  /* 0x0000000000017941 */ /* 0x000fea0003800000 */
.L_x_120:
        /* <DEDUP_REMOVED lines=9> */
.L_x_123:
[----:B------:R-:W-:Y:S05]  /*4640*/  BSYNC B1 ;  /* 0x0000000000017941 */ /* 0x000fea0003800000 */
.L_x_122:
        /* <DEDUP_REMOVED lines=9> */
.L_x_125:
[----:B------:R-:W-:Y:S05]  /*46e0*/  BSYNC B1 ;  /* 0x0000000000017941 */ /* 0x000fea0003800000 */
.L_x_124:
        /* <DEDUP_REMOVED lines=10> */
.L_x_127:
[----:B------:R-:W-:Y:S05]  /*4790*/  BSYNC B1 ;  /* 0x0000000000017941 */ /* 0x000fea0003800000 */
.L_x_126:
        /* <DEDUP_REMOVED lines=10> */
.L_x_129:
[----:B------:R-:W-:Y:S05]  /*4840*/  BSYNC B1 ;  /* 0x0000000000017941 */ /* 0x000fea0003800000 */
.L_x_128:
        /* <DEDUP_REMOVED lines=9> */
.L_x_131:
[----:B------:R-:W-:Y:S05]  /*48e0*/  BSYNC B1 ;  /* 0x0000000000017941 */ /* 0x000fea0003800000 */
.L_x_130:
        /* <DEDUP_REMOVED lines=9> */
.L_x_133:
[----:B------:R-:W-:Y:S05]  /*4980*/  BSYNC B1 ;  /* 0x0000000000017941 */ /* 0x000fea0003800000 */
.L_x_132:
        /* <DEDUP_REMOVED lines=10> */
.L_x_135:
[----:B------:R-:W-:Y:S05]  /*4a30*/  BSYNC B1 ;  /* 0x0000000000017941 */ /* 0x000fea0003800000 */
.L_x_134:
        /* <DEDUP_REMOVED lines=10> */
.L_x_137:
[----:B------:R-:W-:Y:S05]  /*4ae0*/  BSYNC B1 ;  /* 0x0000000000017941 */ /* 0x000fea0003800000 */
.L_x_136:
        /* <DEDUP_REMOVED lines=9> */
.L_x_139:
[----:B------:R-:W-:Y:S05]  /*4b80*/  BSYNC B1 ;  /* 0x0000000000017941 */ /* 0x000fea0003800000 */
.L_x_138:
        /* <DEDUP_REMOVED lines=9> */
.L_x_141:
[----:B------:R-:W-:Y:S05]  /*4c20*/  BSYNC B1 ;  /* 0x0000000000017941 */ /* 0x000fea0003800000 */
.L_x_140:
        /* <DEDUP_REMOVED lines=10> */
.L_x_143:
[----:B------:R-:W-:Y:S05]  /*4cd0*/  BSYNC B1 ;  /* 0x0000000000017941 */ /* 0x000fea0003800000 */
.L_x_142:
        /* <DEDUP_REMOVED lines=10> */
.L_x_145:
[----:B------:R-:W-:Y:S05]  /*4d80*/  BSYNC B1 ;  /* 0x0000000000017941 */ /* 0x000fea0003800000 */
.L_x_144:
        /* <DEDUP_REMOVED lines=9> */
.L_x_147:
[----:B------:R-:W-:Y:S05]  /*4e20*/  BSYNC B1 ;  /* 0x0000000000017941 */ /* 0x000fea0003800000 */
.L_x_146:
        /* <DEDUP_REMOVED lines=9> */
.L_x_149:
[----:B------:R-:W-:Y:S05]  /*4ec0*/  BSYNC B1 ;  /* 0x0000000000017941 */ /* 0x000fea0003800000 */
.L_x_148:
        /* <DEDUP_REMOVED lines=10> */
.L_x_151:
[----:B------:R-:W-:Y:S05]  /*4f70*/  BSYNC B1 ;  /* 0x0000000000017941 */ /* 0x000fea0003800000 */
.L_x_150:
[----:B-----5:R-:W-:Y:S01]  /*4f80*/  HADD2.F32 R5, -RZ, R24.H0_H0 ;  /* 0x20000018ff057230 */ /* 0x020fe20000004100 */
[----:B------:R-:W-:Y:S01]  /*4f90*/  ISETP.GT.AND P0, PT, R4, 0x79, PT ;  /* 0x000000790400780c */ /* 0x000fe20003f04270 */
[----:B------:R-:W-:Y:S01]  /*4fa0*/  @P2 IMAD.MOV.U32 R4, RZ, RZ, R10 ;  /* 0x000000ffff042224 */ /* 0x000fe200078e000a */
[----:B------:R-:W-:Y:S02]  /*4fb0*/  BSSY B1, `(.L_x_152) ;  /* 0x000000a000017945 */ /* 0x000fe40003800000 */
[----:B------:R-:W-:Y:S01]  /*4fc0*/  FMUL R5, R5, R90 ;  /* 0x0000005a05057220 */ /* 0x000fe20000400000 */
[----:B------:R-:W-:-:S03]  /*4fd0*/  ISETP.GT.AND P3, PT, R3, RZ, P0 ;  /* 0x000000ff0300720c */ /* 0x000fc60000764270 */
[----:B------:R-:W-:-:S05]  /*4fe0*/  FFMA R5, R84, R23, R5 ;  /* 0x0000001754057223 */ /* 0x000fca0000000005 */
[----:B------:R-:W-:-:S04]  /*4ff0*/  F2FP.F16.F32.PACK_AB R5, RZ, R5 ;  /* 0x00000005ff05723e */ /* 0x000fc800000000ff */
[----:B0-----:R-:W-:Y:S01]  /*5000*/  PRMT R14, R5, 0x7610, R14 ;  /* 0x00007610050e7816 */ /* 0x001fe2000000000e */
[----:B------:R-:W-:-:S05]  /*5010*/  @P2 IMAD.MOV.U32 R5, RZ, RZ, R11 ;  /* 0x000000ffff052224 */ /* 0x000fca00078e000b */
[----:B------:R0:W-:Y:S01]  /*5020*/  @P2 STG.E.U16 desc[UR36][R4.64+0xf0], R14 ;  /* 0x0000f00e04002986 */ /* 0x0001e2000c101524 */
[----:B------:R-:W-:Y:S05]  /*5030*/  @!P3 BRA `(.L_x_153) ;  /* 0x000000000004b947 */ /* 0x000fea0003800000 */
[----:B------:R0:W5:Y:S02]  /*5040*/  LDG.E.LTC128B.U16 R24, desc[UR36][R6.64+0xf2] ;  /* 0x0000f22406187981 */ /* 0x000164000c1e1520 */
.L_x_153:
[----:B------:R-:W-:Y:S05]  /*5050*/  BSYNC B1 ;  /* 0x0000000000017941 */ /* 0x000fea0003800000 */
.L_x_152:
        /* <DEDUP_REMOVED lines=9> */
.L_x_155:
[----:B------:R-:W-:Y:S05]  /*50f0*/  BSYNC B1 ;  /* 0x0000000000017941 */ /* 0x000fea0003800000 */
.L_x_154:
[----:B-----5:R-:W-:Y:S01]  /*5100*/  HADD2.F32 R5, -RZ, R24.H0_H0 ;  /* 0x20000018ff057230 */ /* 0x020fe20000004100 */
[----:B------:R-:W-:Y:S01]  /*5110*/  ISETP.GT.AND P0, PT, R3, 0x8, P0 ;  /* 0x000000080300780c */ /* 0x000fe20000704270 */
[----:B0-----:R-:W-:Y:S01]  /*5120*/  @P1 IMAD.MOV.U32 R4, RZ, RZ, R12 ;  /* 0x000000ffff041224 */ /* 0x001fe200078e000c */
[----:B------:R-:W-:Y:S02]  /*5130*/  BSSY B1, `(.L_x_156) ;  /* 0x0000009000017945 */ /* 0x000fe40003800000 */
[----:B------:R-:W-:-:S04]  /*5140*/  FMUL R5, R5, R90 ;  /* 0x0000005a05057220 */ /* 0x000fc80000400000 */
[----:B------:R-:W-:-:S05]  /*5150*/  FFMA R5, R86, R23, R5 ;  /* 0x0000001756057223 */ /* 0x000fca0000000005 */
[----:B------:R-:W-:-:S04]  /*5160*/  F2FP.F16.F32.PACK_AB R5, RZ, R5 ;  /* 0x00000005ff05723e */ /* 0x000fc800000000ff */
[----:B-1-3--:R-:W-:Y:S01]  /*5170*/  PRMT R6, R5, 0x7610, R6 ;  /* 0x0000761005067816 */ /* 0x00afe20000000006 */
[----:B------:R-:W-:-:S05]  /*5180*/  @P1 IMAD.MOV.U32 R5, RZ, RZ, R13 ;  /* 0x000000ffff051224 */ /* 0x000fca00078e000d */
[----:B------:R0:W-:Y:S01]  /*5190*/  @P1 STG.E.U16 desc[UR36][R4.64+0xf0], R6 ;  /* 0x0000f00604001986 */ /* 0x0001e2000c101524 */
[----:B------:R-:W-:Y:S05]  /*51a0*/  @!P0 BRA `(.L_x_157) ;  /* 0x0000000000048947 */ /* 0x000fea0003800000 */
[----:B------:R1:W5:Y:S02]  /*51b0*/  LDG.E.LTC128B.U16 R24, desc[UR36][R8.64+0xf2] ;  /* 0x0000f22408187981 */ /* 0x000364000c1e1520 */
.L_x_157:
[----:B------:R-:W-:Y:S05]  /*51c0*/  BSYNC B1 ;  /* 0x0000000000017941 */ /* 0x000fea0003800000 */
.L_x_156:
[----:B------:R-:W-:Y:S05]  /*51d0*/  @!P0 BRA `(.L_x_158) ;  /* 0x0000001000e88947 */ /* 0x000fea0003800000 */
[----:B-----5:R-:W-:-:S05]  /*51e0*/  HADD2.F32 R3, -RZ, R24.H0_H0 ;  /* 0x20000018ff037230 */ /* 0x020fca0000004100 */
[----:B0-----:R-:W-:-:S04]  /*51f0*/  FMUL R4, R3, R90 ;  /* 0x0000005a03047220 */ /* 0x001fc80000400000 */
[----:B------:R-:W-:-:S05]  /*5200*/  FFMA R4, R87, R23, R4 ;  /* 0x0000001757047223 */ /* 0x000fca0000000004 */
[----:B------:R-:W-:-:S05]  /*5210*/  F2FP.F16.F32.PACK_AB R4, RZ, R4 ;  /* 0x00000004ff04723e */ /* 0x000fca00000000ff */
[----:B------:R3:W-:Y:S01]  /*5220*/  STG.E.U16 desc[UR36][R12.64+0xf2], R4 ;  /* 0x0000f2040c007986 */ /* 0x0007e2000c101524 */
[----:B------:R-:W-:Y:S05]  /*5230*/  BRA `(.L_x_158) ;  /* 0x0000001000d07947 */ /* 0x000fea0003800000 */
.L_x_33:
[----:B------:R-:W-:Y:S01]  /*5240*/  ISETP.GT.AND P3, PT, R4, 0x1, PT ;  /* 0x000000010400780c */ /* 0x000fe20003f64270 */
[----:B------:R-:W-:Y:S01]  /*5250*/  ULDC.64 UR4, c[0x0][0x5c0] ;  /* 0x0001700000047ab9 */ /* 0x000fe20000000a00 */
[-C--:B------:R-:W-:Y:S01]  /*5260*/  FMUL R24, R24, R23.reuse ;  /* 0x0000001718187220 */ /* 0x080fe20000400000 */
[----:B------:R-:W-:Y:S01]  /*5270*/  LEA R6, P4, R106, UR4, 0x1 ;  /* 0x000000046a067c11 */ /* 0x000fe2000f8808ff */
[-C--:B------:R-:W-:Y:S01]  /*5280*/  FMUL R25, R25, R23.reuse ;  /* 0x0000001719197220 */ /* 0x080fe20000400000 */
[----:B------:R-:W-:Y:S01]  /*5290*/  ISETP.GT.AND P0, PT, R3, RZ, P3 ;  /* 0x000000ff0300720c */ /* 0x000fe20001f04270 */
[-C--:B------:R-:W-:Y:S01]  /*52a0*/  FMUL R26, R26, R23.reuse ;  /* 0x000000171a1a7220 */ /* 0x080fe20000400000 */
[----:B------:R-:W-:Y:S01]  /*52b0*/  F2FP.F16.F32.PACK_AB R24, RZ, R24 ;  /* 0x00000018ff18723e */ /* 0x000fe200000000ff */
[-C--:B------:R-:W-:Y:S01]  /*52c0*/  FMUL R27, R27, R23.reuse ;  /* 0x000000171b1b7220 */ /* 0x080fe20000400000 */
[----:B------:R-:W-:Y:S01]  /*52d0*/  LEA.HI.X R7, R106, UR5, R103, 0x1, P4 ;  /* 0x000000056a077c11 */ /* 0x000fe2000a0f0c67 */
[----:B------:R-:W-:Y:S01]  /*52e0*/  FMUL R28, R28, R23 ;  /* 0x000000171c1c7220 */ /* 0x000fe20000400000 */
[----:B------:R-:W-:Y:S01]  /*52f0*/  F2FP.F16.F32.PACK_AB R25, RZ, R25 ;  /* 0x00000019ff19723e */ /* 0x000fe200000000ff */
[-C--:B------:R-:W-:Y:S01]  /*5300*/  FMUL R29, R29, R23.reuse ;  /* 0x000000171d1d7220 */ /* 0x080fe20000400000 */
[----:B------:R-:W-:Y:S01]  /*5310*/  ISETP.GT.AND P2, PT, R3, 0x8, P2 ;  /* 0x000000080300780c */ /* 0x000fe20001744270 */
[----:B------:R-:W-:Y:S01]  /*5320*/  @P1 STG.E.U16 desc[UR36][R6.64], R24 ;  /* 0x0000001806001986 */ /* 0x000fe2000c101524 */
[----:B------:R-:W-:Y:S01]  /*5330*/  ISETP.GT.AND P1, PT, R4, 0x8, PT ;  /* 0x000000080400780c */ /* 0x000fe20003f24270 */
[-C--:B------:R-:W-:Y:S01]  /*5340*/  FMUL R30, R30, R23.reuse ;  /* 0x000000171e1e7220 */ /* 0x080fe20000400000 */
[C---:B------:R-:W-:Y:S01]  /*5350*/  SHF.L.U64.HI R5, R91.reuse, 0x1, R92 ;  /* 0x000000015b057819 */ /* 0x040fe2000001025c */
[----:B------:R-:W-:Y:S01]  /*5360*/  @P0 STG.E.U16 desc[UR36][R6.64+0x2], R25 ;  /* 0x0000021906000986 */ /* 0x000fe2000c101524 */
[----:B------:R-:W-:Y:S01]  /*5370*/  LEA R8, P5, R91, R6, 0x1 ;  /* 0x000000065b087211 */ /* 0x000fe200078a08ff */
[-C--:B------:R-:W-:Y:S01]  /*5380*/  FMUL R31, R31, R23.reuse ;  /* 0x000000171f1f7220 */ /* 0x080fe20000400000 */
[----:B------:R-:W-:Y:S01]  /*5390*/  ISETP.GT.AND P3, PT, R3, 0x8, P3 ;  /* 0x000000080300780c */ /* 0x000fe20001f64270 */
[-C--:B------:R-:W-:Y:S01]  /*53a0*/  FMUL R32, R32, R23.reuse ;  /* 0x0000001720207220 */ /* 0x080fe20000400000 */
[----:B------:R-:W-:Y:S01]  /*53b0*/  ISETP.GT.AND P0, PT, R4, 0x9, PT ;  /* 0x000000090400780c */ /* 0x000fe20003f04270 */
[----:B------:R-:W-:Y:S01]  /*53c0*/  IMAD.X R9, R5, 0x1, R7, P5 ;  /* 0x0000000105097824 */ /* 0x000fe200028e0607 */
[----:B------:R-:W-:Y:S01]  /*53d0*/  ISETP.GT.AND P4, PT, R3, RZ, P1 ;  /* 0x000000ff0300720c */ /* 0x000fe20000f84270 */
[-C--:B------:R-:W-:Y:S01]  /*53e0*/  FMUL R33, R33, R23.reuse ;  /* 0x0000001721217220 */ /* 0x080fe20000400000 */
[----:B------:R-:W-:Y:S01]  /*53f0*/  F2FP.F16.F32.PACK_AB R26, RZ, R26 ;  /* 0x0000001aff1a723e */ /* 0x000fe200000000ff */
[-C--:B------:R-:W-:Y:S01]  /*5400*/  FMUL R34, R34, R23.reuse ;  /* 0x0000001722227220 */ /* 0x080fe20000400000 */
[----:B------:R-:W-:Y:S01]  /*5410*/  ISETP.GT.AND P5, PT, R3, RZ, P0 ;  /* 0x000000ff0300720c */ /* 0x000fe200007a4270 */
[----:B------:R-:W-:Y:S01]  /*5420*/  FMUL R35, R35, R23 ;  /* 0x0000001723237220 */ /* 0x000fe20000400000 */
[----:B------:R-:W-:Y:S01]  /*5430*/  F2FP.F16.F32.PACK_AB R27, RZ, R27 ;  /* 0x0000001bff1b723e */ /* 0x000fe200000000ff */
[----:B------:R-:W-:Y:S01]  /*5440*/  @P2 STG.E.U16 desc[UR36][R8.64], R26 ;  /* 0x0000001a08002986 */ /* 0x000fe2000c101524 */
[----:B------:R-:W-:Y:S01]  /*5450*/  F2FP.F16.F32.PACK_AB R28, RZ, R28 ;  /* 0x0000001cff1c723e */ /* 0x000fe200000000ff */
[-C--:B------:R-:W-:Y:S01]  /*5460*/  FMUL R36, R36, R23.reuse ;  /* 0x0000001724247220 */ /* 0x080fe20000400000 */
[----:B------:R-:W-:Y:S01]  /*5470*/  ISETP.GT.AND P2, PT, R3, 0x8, P1 ;  /* 0x000000080300780c */ /* 0x000fe20000f44270 */
[----:B------:R-:W-:Y:S01]  /*5480*/  @P3 STG.E.U16 desc[UR36][R8.64+0x2], R27 ;  /* 0x0000021b08003986 */ /* 0x000fe2000c101524 */
[----:B------:R-:W-:Y:S01]  /*5490*/  ISETP.GT.AND P1, PT, R4, 0x10, PT ;  /* 0x000000100400780c */ /* 0x000fe20003f24270 */
[----:B------:R-:W-:Y:S01]  /*54a0*/  FMUL R37, R37, R23 ;  /* 0x0000001725257220 */ /* 0x000fe20000400000 */
[----:B------:R-:W-:Y:S01]  /*54b0*/  F2FP.F16.F32.PACK_AB R29, RZ, R29 ;  /* 0x0000001dff1d723e */ /* 0x000fe200000000ff */
[----:B------:R-:W-:Y:S01]  /*54c0*/  @P4 STG.E.U16 desc[UR36][R6.64+0x10], R28 ;  /* 0x0000101c06004986 */ /* 0x000fe2000c101524 */
[C---:B------:R-:W-:Y:S01]  /*54d0*/  ISETP.GT.AND P3, PT, R3.reuse, 0x8, P0 ;  /* 0x000000080300780c */ /* 0x040fe20000764270 */
[-C--:B------:R-:W-:Y:S01]  /*54e0*/  FMUL R38, R38, R23.reuse ;  /* 0x0000001726267220 */ /* 0x080fe20000400000 */
[----:B------:R-:W-:Y:S01]  /*54f0*/  ISETP.GT.AND P0, PT, R4, 0x11, PT ;  /* 0x000000110400780c */ /* 0x000fe20003f04270 */
[----:B------:R-:W-:Y:S01]  /*5500*/  @P5 STG.E.U16 desc[UR36][R6.64+0x12], R29 ;  /* 0x0000121d06005986 */ /* 0x000fe2000c101524 */
        /* <DEDUP_REMOVED lines=161> */
[----:B------:R-:W-:Y:S01]  /*5f20*/  FMUL R87, R87, R23 ;  /* 0x0000001757577220 */ /* 0x000fe20000400000 */
[----:B------:R-:W-:-:S02]  /*5f30*/  F2FP.F16.F32.PACK_AB R62, RZ, R62 ;  /* 0x0000003eff3e723e */ /* 0x000fc400000000ff */
[C---:B------:R-:W-:Y:S02]  /*5f40*/  ISETP.GT.AND P5, PT, R3.reuse, RZ, P0 ;  /* 0x000000ff0300720c */ /* 0x040fe400007a4270 */
[----:B------:R-:W-:Y:S01]  /*5f50*/  F2FP.F16.F32.PACK_AB R63, RZ, R63 ;  /* 0x0000003fff3f723e */ /* 0x000fe200000000ff */
[----:B------:R-:W-:Y:S01]  /*5f60*/  @P2 STG.E.U16 desc[UR36][R8.64+0x90], R62 ;  /* 0x0000903e08002986 */ /* 0x000fe2000c101524 */
[----:B------:R-:W-:Y:S02]  /*5f70*/  F2FP.F16.F32.PACK_AB R64, RZ, R64 ;  /* 0x00000040ff40723e */ /* 0x000fe400000000ff */
[C---:B------:R-:W-:Y:S01]  /*5f80*/  ISETP.GT.AND P2, PT, R3.reuse, 0x8, P1 ;  /* 0x000000080300780c */ /* 0x040fe20000f44270 */
[----:B------:R-:W-:Y:S01]  /*5f90*/  @P3 STG.E.U16 desc[UR36][R8.64+0x92], R63 ;  /* 0x0000923f08003986 */ /* 0x000fe2000c101524 */
[----:B------:R-:W-:Y:S02]  /*5fa0*/  ISETP.GT.AND P1, PT, R4, 0x58, PT ;  /* 0x000000580400780c */ /* 0x000fe40003f24270 */
[----:B------:R-:W-:Y:S01]  /*5fb0*/  F2FP.F16.F32.PACK_AB R65, RZ, R65 ;  /* 0x00000041ff41723e */ /* 0x000fe200000000ff */
[----:B------:R-:W-:Y:S01]  /*5fc0*/  @P4 STG.E.U16 desc[UR36][R6.64+0xa0], R64 ;  /* 0x0000a04006004986 */ /* 0x000fe2000c101524 */
[----:B------:R-:W-:-:S02]  /*5fd0*/  ISETP.GT.AND P3, PT, R3, 0x8, P0 ;  /* 0x000000080300780c */ /* 0x000fc40000764270 */
[----:B------:R-:W-:Y:S01]  /*5fe0*/  ISETP.GT.AND P0, PT, R4, 0x59, PT ;  /* 0x000000590400780c */ /* 0x000fe20003f04270 */
[----:B------:R-:W-:Y:S01]  /*5ff0*/  @P5 STG.E.U16 desc[UR36][R6.64+0xa2], R65 ;  /* 0x0000a24106005986 */ /* 0x000fe2000c101524 */
[C---:B------:R-:W-:Y:S02]  /*6000*/  ISETP.GT.AND P4, PT, R3.reuse, RZ, P1 ;  /* 0x000000ff0300720c */ /* 0x040fe40000f84270 */
[----:B------:R-:W-:Y:S02]  /*6010*/  F2FP.F16.F32.PACK_AB R66, RZ, R66 ;  /* 0x00000042ff42723e */ /* 0x000fe400000000ff */
[----:B------:R-:W-:Y:S02]  /*6020*/  ISETP.GT.AND P5, PT, R3, RZ, P0 ;  /* 0x000000ff0300720c */ /* 0x000fe400007a4270 */
[----:B------:R-:W-:Y:S01]  /*6030*/  F2FP.F16.F32.PACK_AB R67, RZ, R67 ;  /* 0x00000043ff43723e */ /* 0x000fe200000000ff */
[----:B------:R-:W-:Y:S01]  /*6040*/  @P2 STG.E.U16 desc[UR36][R8.64+0xa0], R66 ;  /* 0x0000a04208002986 */ /* 0x000fe2000c101524 */
[----:B------:R-:W-:-:S02]  /*6050*/  F2FP.F16.F32.PACK_AB R68, RZ, R68 ;  /* 0x00000044ff44723e */ /* 0x000fc400000000ff */
[C---:B------:R-:W-:Y:S01]  /*6060*/  ISETP.GT.AND P2, PT, R3.reuse, 0x8, P1 ;  /* 0x000000080300780c */ /* 0x040fe20000f44270 */
[----:B------:R-:W-:Y:S01]  /*6070*/  @P3 STG.E.U16 desc[UR36][R8.64+0xa2], R67 ;  /* 0x0000a24308003986 */ /* 0x000fe2000c101524 */
[C---:B------:R-:W-:Y:S02]  /*6080*/  ISETP.GT.AND P1, PT, R4.reuse, 0x60, PT ;  /* 0x000000600400780c */ /* 0x040fe40003f24270 */
[----:B------:R-:W-:Y:S01]  /*6090*/  F2FP.F16.F32.PACK_AB R69, RZ, R69 ;  /* 0x00000045ff45723e */ /* 0x000fe200000000ff */
[----:B------:R-:W-:Y:S01]  /*60a0*/  @P4 STG.E.U16 desc[UR36][R6.64+0xb0], R68 ;  /* 0x0000b04406004986 */ /* 0x000fe2000c101524 */
[C---:B------:R-:W-:Y:S02]  /*60b0*/  ISETP.GT.AND P3, PT, R3.reuse, 0x8, P0 ;  /* 0x000000080300780c */ /* 0x040fe40000764270 */
[----:B------:R-:W-:Y:S01]  /*60c0*/  ISETP.GT.AND P0, PT, R4, 0x61, PT ;  /* 0x000000610400780c */ /* 0x000fe20003f04270 */
[----:B------:R-:W-:Y:S01]  /*60d0*/  @P5 STG.E.U16 desc[UR36][R6.64+0xb2], R69 ;  /* 0x0000b24506005986 */ /* 0x000fe2000c101524 */
[----:B------:R-:W-:-:S02]  /*60e0*/  ISETP.GT.AND P4, PT, R3, RZ, P1 ;  /* 0x000000ff0300720c */ /* 0x000fc40000f84270 */
[C---:B------:R-:W-:Y:S02]  /*60f0*/  ISETP.GT.AND P5, PT, R3.reuse, RZ, P0 ;  /* 0x000000ff0300720c */ /* 0x040fe400007a4270 */
[----:B------:R-:W-:Y:S02]  /*6100*/  F2FP.F16.F32.PACK_AB R70, RZ, R70 ;  /* 0x00000046ff46723e */ /* 0x000fe400000000ff */
[----:B------:R-:W-:Y:S02]  /*6110*/  F2FP.F16.F32.PACK_AB R71, RZ, R71 ;  /* 0x00000047ff47723e */ /* 0x000fe400000000ff */
[----:B------:R-:W-:Y:S01]  /*6120*/  F2FP.F16.F32.PACK_AB R72, RZ, R72 ;  /* 0x00000048ff48723e */ /* 0x000fe200000000ff */
[----:B------:R-:W-:Y:S01]  /*6130*/  @P2 STG.E.U16 desc[UR36][R8.64+0xb0], R70 ;  /* 0x0000b04608002986 */ /* 0x000fe2000c101524 */
[----:B------:R-:W-:Y:S02]  /*6140*/  F2FP.F16.F32.PACK_AB R73, RZ, R73 ;  /* 0x00000049ff49723e */ /* 0x000fe400000000ff */
[C---:B------:R-:W-:Y:S01]  /*6150*/  ISETP.GT.AND P1, PT, R3.reuse, 0x8, P1 ;  /* 0x000000080300780c */ /* 0x040fe20000f24270 */
[----:B------:R-:W-:Y:S01]  /*6160*/  @P3 STG.E.U16 desc[UR36][R8.64+0xb2], R71 ;  /* 0x0000b24708003986 */ /* 0x000fe2000c101524 */
[----:B------:R-:W-:-:S02]  /*6170*/  ISETP.GT.AND P2, PT, R3, 0x8, P0 ;  /* 0x000000080300780c */ /* 0x000fc40000744270 */
[C---:B------:R-:W-:Y:S01]  /*6180*/  ISETP.GT.AND P0, PT, R4.reuse, 0x69, PT ;  /* 0x000000690400780c */ /* 0x040fe20003f04270 */
[----:B------:R-:W-:Y:S01]  /*6190*/  @P4 STG.E.U16 desc[UR36][R6.64+0xc0], R72 ;  /* 0x0000c04806004986 */ /* 0x000fe2000c101524 */
[----:B------:R-:W-:Y:S02]  /*61a0*/  ISETP.GT.AND P4, PT, R4, 0x68, PT ;  /* 0x000000680400780c */ /* 0x000fe40003f84270 */
[----:B------:R-:W-:Y:S01]  /*61b0*/  F2FP.F16.F32.PACK_AB R74, RZ, R74 ;  /* 0x0000004aff4a723e */ /* 0x000fe200000000ff */
[----:B------:R-:W-:Y:S01]  /*61c0*/  @P5 STG.E.U16 desc[UR36][R6.64+0xc2], R73 ;  /* 0x0000c24906005986 */ /* 0x000fe2000c101524 */
[C---:B------:R-:W-:Y:S02]  /*61d0*/  ISETP.GT.AND P5, PT, R3.reuse, RZ, P4 ;  /* 0x000000ff0300720c */ /* 0x040fe400027a4270 */
[----:B------:R-:W-:Y:S01]  /*61e0*/  ISETP.GT.AND P3, PT, R3, RZ, P0 ;  /* 0x000000ff0300720c */ /* 0x000fe20000764270 */
[----:B------:R-:W-:Y:S01]  /*61f0*/  @P1 STG.E.U16 desc[UR36][R8.64+0xc0], R74 ;  /* 0x0000c04a08001986 */ /* 0x000fe2000c101524 */
[----:B------:R-:W-:-:S02]  /*6200*/  F2FP.F16.F32.PACK_AB R75, RZ, R75 ;  /* 0x0000004bff4b723e */ /* 0x000fc400000000ff */
[----:B------:R-:W-:Y:S02]  /*6210*/  F2FP.F16.F32.PACK_AB R76, RZ, R76 ;  /* 0x0000004cff4c723e */ /* 0x000fe400000000ff */
[C---:B------:R-:W-:Y:S01]  /*6220*/  ISETP.GT.AND P4, PT, R3.reuse, 0x8, P4 ;  /* 0x000000080300780c */ /* 0x040fe20002784270 */
[----:B------:R-:W-:Y:S01]  /*6230*/  @P2 STG.E.U16 desc[UR36][R8.64+0xc2], R75 ;  /* 0x0000c24b08002986 */ /* 0x000fe2000c101524 */
[----:B------:R-:W-:Y:S02]  /*6240*/  F2FP.F16.F32.PACK_AB R77, RZ, R77 ;  /* 0x0000004dff4d723e */ /* 0x000fe400000000ff */
[C---:B------:R-:W-:Y:S01]  /*6250*/  ISETP.GT.AND P2, PT, R4.reuse, 0x71, PT ;  /* 0x000000710400780c */ /* 0x040fe20003f44270 */
[----:B------:R-:W-:Y:S01]  /*6260*/  @P5 STG.E.U16 desc[UR36][R6.64+0xd0], R76 ;  /* 0x0000d04c06005986 */ /* 0x000fe2000c101524 */
[----:B------:R-:W-:Y:S02]  /*6270*/  ISETP.GT.AND P5, PT, R3, 0x8, P0 ;  /* 0x000000080300780c */ /* 0x000fe400007a4270 */
[C---:B------:R-:W-:Y:S01]  /*6280*/  ISETP.GT.AND P1, PT, R4.reuse, 0x78, PT ;  /* 0x000000780400780c */ /* 0x040fe20003f24270 */
[----:B------:R-:W-:Y:S01]  /*6290*/  @P3 STG.E.U16 desc[UR36][R6.64+0xd2], R77 ;  /* 0x0000d24d06003986 */ /* 0x000fe2000c101524 */
[----:B------:R-:W-:-:S02]  /*62a0*/  ISETP.GT.AND P3, PT, R4, 0x70, PT ;  /* 0x000000700400780c */ /* 0x000fc40003f64270 */
[----:B------:R-:W-:Y:S01]  /*62b0*/  ISETP.GT.AND P0, PT, R4, 0x79, PT ;  /* 0x000000790400780c */ /* 0x000fe20003f04270 */
[----:B------:R-:W-:Y:S01]  /*62c0*/  @P4 IMAD.MOV.U32 R4, RZ, RZ, R8 ;  /* 0x000000ffff044224 */ /* 0x000fe200078e0008 */
[----:B------:R-:W-:Y:S01]  /*62d0*/  F2FP.F16.F32.PACK_AB R78, RZ, R78 ;  /* 0x0000004eff4e723e */ /* 0x000fe200000000ff */
[----:B------:R-:W-:Y:S01]  /*62e0*/  @P4 IMAD.MOV.U32 R5, RZ, RZ, R9 ;  /* 0x000000ffff054224 */ /* 0x000fe200078e0009 */
[----:B------:R-:W-:Y:S02]  /*62f0*/  F2FP.F16.F32.PACK_AB R79, RZ, R79 ;  /* 0x0000004fff4f723e */ /* 0x000fe400000000ff */
[----:B------:R-:W-:Y:S02]  /*6300*/  F2FP.F16.F32.PACK_AB R80, RZ, R80 ;  /* 0x00000050ff50723e */ /* 0x000fe400000000ff */
[----:B------:R0:W-:Y:S01]  /*6310*/  @P4 STG.E.U16 desc[UR36][R4.64+0xd0], R78 ;  /* 0x0000d04e04004986 */ /* 0x0001e2000c101524 */
[----:B------:R-:W-:Y:S02]  /*6320*/  ISETP.GT.AND P4, PT, R3, RZ, P2 ;  /* 0x000000ff0300720c */ /* 0x000fe40001784270 */
[----:B------:R-:W-:-:S02]  /*6330*/  F2FP.F16.F32.PACK_AB R81, RZ, R81 ;  /* 0x00000051ff51723e */ /* 0x000fc400000000ff */
[----:B------:R-:W-:Y:S02]  /*6340*/  ISETP.GT.AND P2, PT, R3, 0x8, P2 ;  /* 0x000000080300780c */ /* 0x000fe40001744270 */
[----:B------:R-:W-:Y:S02]  /*6350*/  F2FP.F16.F32.PACK_AB R82, RZ, R82 ;  /* 0x00000052ff52723e */ /* 0x000fe400000000ff */
[----:B------:R-:W-:Y:S02]  /*6360*/  F2FP.F16.F32.PACK_AB R83, RZ, R83 ;  /* 0x00000053ff53723e */ /* 0x000fe400000000ff */
[----:B------:R-:W-:Y:S01]  /*6370*/  F2FP.F16.F32.PACK_AB R84, RZ, R84 ;  /* 0x00000054ff54723e */ /* 0x000fe200000000ff */
[----:B0-----:R-:W-:Y:S01]  /*6380*/  @P5 IMAD.MOV.U32 R4, RZ, RZ, R8 ;  /* 0x000000ffff045224 */ /* 0x001fe200078e0008 */
[----:B------:R-:W-:Y:S01]  /*6390*/  F2FP.F16.F32.PACK_AB R85, RZ, R85 ;  /* 0x00000055ff55723e */ /* 0x000fe200000000ff */
[----:B------:R-:W-:Y:S01]  /*63a0*/  @P5 IMAD.MOV.U32 R5, RZ, RZ, R9 ;  /* 0x000000ffff055224 */ /* 0x000fe200078e0009 */
[----:B------:R-:W-:-:S02]  /*63b0*/  F2FP.F16.F32.PACK_AB R86, RZ, R86 ;  /* 0x00000056ff56723e */ /* 0x000fc400000000ff */
[----:B------:R-:W-:Y:S02]  /*63c0*/  F2FP.F16.F32.PACK_AB R87, RZ, R87 ;  /* 0x00000057ff57723e */ /* 0x000fe400000000ff */
[----:B------:R0:W-:Y:S01]  /*63d0*/  @P5 STG.E.U16 desc[UR36][R4.64+0xd2], R79 ;  /* 0x0000d24f04005986 */ /* 0x0001e2000c101524 */
[C---:B------:R-:W-:Y:S02]  /*63e0*/  ISETP.GT.AND P5, PT, R3.reuse, RZ, P3 ;  /* 0x000000ff0300720c */ /* 0x040fe40001fa4270 */
[----:B------:R-:W-:-:S11]  /*63f0*/  ISETP.GT.AND P3, PT, R3, 0x8, P3 ;  /* 0x000000080300780c */ /* 0x000fd60001f64270 */
[----:B0-----:R-:W-:Y:S02]  /*6400*/  @P5 IMAD.MOV.U32 R4, RZ, RZ, R6 ;  /* 0x000000ffff045224 */ /* 0x001fe400078e0006 */
[----:B------:R-:W-:-:S05]  /*6410*/  @P5 IMAD.MOV.U32 R5, RZ, RZ, R7 ;  /* 0x000000ffff055224 */ /* 0x000fca00078e0007 */
[----:B------:R0:W-:Y:S01]  /*6420*/  @P5 STG.E.U16 desc[UR36][R4.64+0xe0], R80 ;  /* 0x0000e05004005986 */ /* 0x0001e2000c101524 */
[C---:B------:R-:W-:Y:S02]  /*6430*/  ISETP.GT.AND P5, PT, R3.reuse, RZ, P0 ;  /* 0x000000ff0300720c */ /* 0x040fe400007a4270 */
[----:B------:R-:W-:Y:S01]  /*6440*/  ISETP.GT.AND P0, PT, R3, 0x8, P0 ;  /* 0x000000080300780c */ /* 0x000fe20000704270 */
[----:B0-----:R-:W-:Y:S02]  /*6450*/  @P4 IMAD.MOV.U32 R4, RZ, RZ, R6 ;  /* 0x000000ffff044224 */ /* 0x001fe400078e0006 */
[----:B------:R-:W-:-:S05]  /*6460*/  @P4 IMAD.MOV.U32 R5, RZ, RZ, R7 ;  /* 0x000000ffff054224 */ /* 0x000fca00078e0007 */
[----:B------:R0:W-:Y:S01]  /*6470*/  @P4 STG.E.U16 desc[UR36][R4.64+0xe2], R81 ;  /* 0x0000e25104004986 */ /* 0x0001e2000c101524 */
[C---:B------:R-:W-:Y:S02]  /*6480*/  ISETP.GT.AND P4, PT, R3.reuse, RZ, P1 ;  /* 0x000000ff0300720c */ /* 0x040fe40000f84270 */
[----:B------:R-:W-:Y:S01]  /*6490*/  ISETP.GT.AND P1, PT, R3, 0x8, P1 ;  /* 0x000000080300780c */ /* 0x000fe20000f24270 */
[----:B0-----:R-:W-:Y:S02]  /*64a0*/  @P3 IMAD.MOV.U32 R4, RZ, RZ, R8 ;  /* 0x000000ffff043224 */ /* 0x001fe400078e0008 */
[----:B------:R-:W-:-:S05]  /*64b0*/  @P3 IMAD.MOV.U32 R5, RZ, RZ, R9 ;  /* 0x000000ffff053224 */ /* 0x000fca00078e0009 */
[----:B------:R0:W-:Y:S02]  /*64c0*/  @P3 STG.E.U16 desc[UR36][R4.64+0xe0], R82 ;  /* 0x0000e05204003986 */ /* 0x0001e4000c101524 */
[----:B0-----:R-:W-:Y:S02]  /*64d0*/  @P2 IMAD.MOV.U32 R4, RZ, RZ, R8 ;  /* 0x000000ffff042224 */ /* 0x001fe400078e0008 */
[----:B------:R-:W-:-:S05]  /*64e0*/  @P2 IMAD.MOV.U32 R5, RZ, RZ, R9 ;  /* 0x000000ffff052224 */ /* 0x000fca00078e0009 */
[----:B------:R0:W-:Y:S02]  /*64f0*/  @P2 STG.E.U16 desc[UR36][R4.64+0xe2], R83 ;  /* 0x0000e25304002986 */ /* 0x0001e4000c101524 */
[----:B0-----:R-:W-:Y:S02]  /*6500*/  @P4 IMAD.MOV.U32 R4, RZ, RZ, R6 ;  /* 0x000000ffff044224 */ /* 0x001fe400078e0006 */
[----:B------:R-:W-:-:S05]  /*6510*/  @P4 IMAD.MOV.U32 R5, RZ, RZ, R7 ;  /* 0x000000ffff054224 */ /* 0x000fca00078e0007 */
[----:B------:R0:W-:Y:S04]  /*6520*/  @P4 STG.E.U16 desc[UR36][R4.64+0xf0], R84 ;  /* 0x0000f05404004986 */ /* 0x0001e8000c101524 */
[----:B------:R1:W-:Y:S01]  /*6530*/  @P5 STG.E.U16 desc[UR36][R6.64+0xf2], R85 ;  /* 0x0000f25506005986 */ /* 0x0003e2000c101524 */
[----:B0-----:R-:W-:Y:S02]  /*6540*/  @P1 IMAD.MOV.U32 R4, RZ, RZ, R8 ;  /* 0x000000ffff041224 */ /* 0x001fe400078e0008 */
[----:B------:R-:W-:-:S05]  /*6550*/  @P1 IMAD.MOV.U32 R5, RZ, RZ, R9 ;  /* 0x000000ffff051224 */ /* 0x000fca00078e0009 */
[----:B------:R1:W-:Y:S04]  /*6560*/  @P1 STG.E.U16 desc[UR36][R4.64+0xf0], R86 ;  /* 0x0000f05604001986 */ /* 0x0003e8000c101524 */
[----:B------:R1:W-:Y:S02]  /*6570*/  @P0 STG.E.U16 desc[UR36][R8.64+0xf2], R87 ;  /* 0x0000f25708000986 */ /* 0x0003e4000c101524 */
.L_x_158:
[----:B------:R-:W-:Y:S05]  /*6580*/  BSYNC B0 ;  /* 0x0000000000007941 */ /* 0x000fea0003800000 */
.L_x_32:
[----:B------:R-:W-:Y:S01]  /*6590*/  IADD3 R16, P0, R16, UR38, RZ ;  /* 0x0000002610107c10 */ /* 0x000fe2000ff1e0ff */
[----:B------:R-:W-:Y:S01]  /*65a0*/  ULDC.64 UR4, c[0x0][0x650] ;  /* 0x0001940000047ab9 */ /* 0x000fe20000000a00 */
[----:B------:R-:W-:Y:S01]  /*65b0*/  PRMT R3, RZ, 0x7610, R3 ;  /* 0x00007610ff037816 */ /* 0x000fe20000000003 */
[----:B------:R-:W-:Y:S01]  /*65c0*/  IMAD.MOV.U32 R100, RZ, RZ, -0x1 ;  /* 0xffffffffff647424 */ /* 0x000fe200078e00ff */
[----:B------:R-:W-:Y:S01]  /*65d0*/  IADD3.X R17, R17, UR41, RZ, P0, !PT ;  /* 0x0000002911117c10 */ /* 0x000fe200087fe4ff */
[----:B------:R-:W-:Y:S01]  /*65e0*/  IMAD.MOV.U32 R101, RZ, RZ, -0x1 ;  /* 0xffffffffff657424 */ /* 0x000fe200078e00ff */
[----:B------:R-:W-:-:S04]  /*65f0*/  ISETP.GE.U32.AND P0, PT, R16, UR4, PT ;  /* 0x0000000410007c0c */ /* 0x000fc8000bf06070 */
[----:B------:R-:W-:-:S13]  /*6600*/  ISETP.GE.U32.AND.EX P0, PT, R17, UR5, PT, P0 ;  /* 0x0000000511007c0c */ /* 0x000fda000bf06100 */
[----:B------:R-:W-:Y:S05]  /*6610*/  @P0 BRA `(.L_x_159) ;  /* 0x00000004004c0947 */ /* 0x000fea0003800000 */
[----:B------:R-:W0:Y:S01]  /*6620*/  LDC.64 R10, c[0x0][0x628] ;  /* 0x00018a00ff0a7b82 */ /* 0x000e220000000a00 */
[----:B---3--:R-:W3:Y:S01]  /*6630*/  S2R R12, SR_CTAID.X ;  /* 0x00000000000c7919 */ /* 0x008ee20000002500 */
[----:B-12-4-:R-:W-:Y:S02]  /*6640*/  IMAD.MOV.U32 R8, RZ, RZ, R16 ;  /* 0x000000ffff087224 */ /* 0x016fe400078e0010 */
[----:B------:R-:W-:Y:S01]  /*6650*/  IMAD.MOV.U32 R9, RZ, RZ, R17 ;  /* 0x000000ffff097224 */ /* 0x000fe200078e0011 */
[----:B------:R-:W1:Y:S03]  /*6660*/  S2R R20, SR_CTAID.Y ;  /* 0x0000000000147919 */ /* 0x000e660000002600 */
[----:B------:R-:W2:Y:S08]  /*6670*/  LDC R0, c[0x0][0x630] ;  /* 0x00018c00ff007b82 */ /* 0x000eb00000000800 */
[----:B------:R-:W4:Y:S01]  /*6680*/  LDC.64 R14, c[0x0][0x620] ;  /* 0x00018800ff0e7b82 */ /* 0x000f220000000a00 */
[----:B0-----:R-:W-:-:S04]  /*6690*/  ISETP.NE.U32.AND P0, PT, R10, RZ, PT ;  /* 0x000000ff0a00720c */ /* 0x001fc80003f05070 */
[----:B------:R-:W-:-:S13]  /*66a0*/  ISETP.NE.AND.EX P0, PT, R11, RZ, PT, P0 ;  /* 0x000000ff0b00720c */ /* 0x000fda0003f05300 */
[----:B-1234-:R-:W-:Y:S05]  /*66b0*/  @!P0 BRA `(.L_x_160) ;  /* 0x0000000000288947 */ /* 0x01efea0003800000 */
        /* <DEDUP_REMOVED lines=10> */
.L_x_160:
[-CC-:B------:R-:W-:Y:S01]  /*6760*/  SHF.R.U64 R101, R8, R0.reuse, R9.reuse ;  /* 0x0000000008657219 */ /* 0x180fe20000001209 */
[----:B------:R-:W0:Y:S01]  /*6770*/  LDC.64 R26, c[0x0][0x640] ;  /* 0x00019000ff1a7b82 */ /* 0x000e220000000a00 */
[----:B------:R-:W-:Y:S01]  /*6780*/  SHF.R.U32.HI R0, RZ, R0, R9 ;  /* 0x00000000ff007219 */ /* 0x000fe20000011609 */
[----:B------:R-:W-:Y:S01]  /*6790*/  ULDC UR4, c[0x0][0x150] ;  /* 0x0000540000047ab9 */ /* 0x000fe20000000800 */
[----:B------:R-:W-:Y:S02]  /*67a0*/  IADD3 R3, P0, RZ, -R101, RZ ;  /* 0x80000065ff037210 */ /* 0x000fe40007f1e0ff */
[----:B------:R-:W-:-:S03]  /*67b0*/  I2FP.F32.U32 R7, R12 ;  /* 0x0000000c00077245 */ /* 0x000fc60000201000 */
[----:B------:R-:W1:Y:S01]  /*67c0*/  LDC R6, c[0x0][0x618] ;  /* 0x00018600ff067b82 */ /* 0x000e620000000800 */
[----:B------:R-:W-:Y:S02]  /*67d0*/  IMAD.X R5, RZ, RZ, ~R0, P0 ;  /* 0x000000ffff057224 */ /* 0x000fe400000e0e00 */
[----:B------:R-:W-:Y:S01]  /*67e0*/  FMUL R7, R7, UR4 ;  /* 0x0000000407077c20 */ /* 0x000fe20008400000 */
[----:B------:R-:W-:Y:S01]  /*67f0*/  ULDC UR4, c[0x0][0x154] ;  /* 0x0000550000047ab9 */ /* 0x000fe20000000800 */
[-C--:B------:R-:W-:Y:S02]  /*6800*/  IMAD R0, R5, R14.reuse, RZ ;  /* 0x0000000e05007224 */ /* 0x080fe400078e02ff */
[C---:B------:R-:W-:Y:S01]  /*6810*/  IMAD.WIDE.U32 R4, R3.reuse, R14, R16 ;  /* 0x0000000e03047225 */ /* 0x040fe200078e0010 */
[----:B------:R-:W2:Y:S01]  /*6820*/  LDC R8, c[0x0][0x608] ;  /* 0x00018200ff087b82 */ /* 0x000ea20000000800 */
[----:B------:R-:W3:Y:S02]  /*6830*/  F2I.U32.TRUNC.NTZ R7, R7 ;  /* 0x0000000700077305 */ /* 0x000ee4000020f000 */
[----:B------:R-:W-:Y:S01]  /*6840*/  IMAD R3, R3, R15, R0 ;  /* 0x0000000f03037224 */ /* 0x000fe200078e0200 */
[----:B------:R-:W-:-:S03]  /*6850*/  I2FP.F32.U32 R0, R20 ;  /* 0x0000001400007245 */ /* 0x000fc60000201000 */
[----:B------:R-:W-:Y:S01]  /*6860*/  IMAD.IADD R3, R5, 0x1, R3 ;  /* 0x0000000105037824 */ /* 0x000fe200078e0203 */
[----:B------:R-:W4:Y:S01]  /*6870*/  LDC R11, c[0x0][0x658] ;  /* 0x00019600ff0b7b82 */ /* 0x000f220000000800 */
[----:B0-----:R-:W-:-:S04]  /*6880*/  ISETP.NE.U32.AND P0, PT, R26, RZ, PT ;  /* 0x000000ff1a00720c */ /* 0x001fc80003f05070 */
[----:B------:R-:W-:-:S03]  /*6890*/  ISETP.NE.AND.EX P0, PT, R27, RZ, PT, P0 ;  /* 0x000000ff1b00720c */ /* 0x000fc60003f05300 */
[----:B------:R-:W0:Y:S01]  /*68a0*/  LDC R9, c[0x0][0x144] ;  /* 0x00005100ff097b82 */ /* 0x000e220000000800 */
[-C--:B-1----:R-:W-:Y:S01]  /*68b0*/  SHF.R.U64 R10, R4, R6.reuse, R3 ;  /* 0x00000006040a7219 */ /* 0x082fe20000001203 */
[----:B---3--:R-:W-:Y:S01]  /*68c0*/  IMAD.MOV R7, RZ, RZ, -R7 ;  /* 0x000000ffff077224 */ /* 0x008fe200078e0a07 */
[----:B------:R-:W-:Y:S01]  /*68d0*/  SHF.R.U32.HI R3, RZ, R6, R3 ;  /* 0x00000006ff037219 */ /* 0x000fe20000011603 */
[----:B------:R-:W-:-:S04]  /*68e0*/  FMUL R6, R0, UR4 ;  /* 0x0000000400067c20 */ /* 0x000fc80008400000 */
[----:B------:R-:W1:Y:S01]  /*68f0*/  LDC R21, c[0x0][0x148] ;  /* 0x00005200ff157b82 */ /* 0x000e620000000800 */
[----:B------:R3:W0:Y:S01]  /*6900*/  F2I.U32.TRUNC.NTZ R14, R6 ;  /* 0x00000006000e7305 */ /* 0x000622000020f000 */
[-CC-:B--2---:R-:W-:Y:S02]  /*6910*/  SHF.R.U64 R13, R10, R8.reuse, R3.reuse ;  /* 0x000000080a0d7219 */ /* 0x184fe40000001203 */
[----:B------:R-:W-:-:S04]  /*6920*/  SHF.R.U32.HI R0, RZ, R8, R3 ;  /* 0x00000008ff007219 */ /* 0x000fc80000011603 */
[----:B-----5:R-:W2:Y:S01]  /*6930*/  LDC R24, c[0x0][0x648] ;  /* 0x00019200ff187b82 */ /* 0x020ea20000000800 */
[-CC-:B----4-:R-:W-:Y:S02]  /*6940*/  SHF.R.U64 R15, R13, R11.reuse, R0.reuse ;  /* 0x0000000b0d0f7219 */ /* 0x190fe40000001200 */
[----:B------:R-:W-:-:S03]  /*6950*/  SHF.R.U32.HI R5, RZ, R11, R0 ;  /* 0x0000000bff057219 */ /* 0x000fc60000011600 */
[----:B------:R-:W-:Y:S02]  /*6960*/  IMAD.MOV.U32 R4, RZ, RZ, R15 ;  /* 0x000000ffff047224 */ /* 0x000fe400078e000f */
[----:B------:R-:W4:Y:S01]  /*6970*/  LDC R28, c[0x0][0x638] ;  /* 0x00018e00ff1c7b82 */ /* 0x000f220000000800 */
[----:B0-----:R-:W-:-:S07]  /*6980*/  IMAD R25, R9, R7, R12 ;  /* 0x0000000709197224 */ /* 0x001fce00078e020c */
[----:B------:R-:W0:Y:S08]  /*6990*/  LDC R29, c[0x0][0x610] ;  /* 0x00018400ff1d7b82 */ /* 0x000e300000000800 */
[----:B------:R-:W0:Y:S01]  /*69a0*/  LDC R30, c[0x0][0x600] ;  /* 0x00018000ff1e7b82 */ /* 0x000e220000000800 */
[----:B-123--:R-:W-:Y:S05]  /*69b0*/  @!P0 BRA `(.L_x_161) ;  /* 0x0000000000288947 */ /* 0x00efea0003800000 */
[----:B------:R-:W1:Y:S02]  /*69c0*/  LDC R0, c[0x0][0x64c] ;  /* 0x00019300ff007b82 */ /* 0x000e640000000800 */
[----:B-1----:R-:W-:-:S05]  /*69d0*/  IADD3 R3, P0, R15, R0, RZ ;  /* 0x000000000f037210 */ /* 0x002fca0007f1e0ff */
        /* <DEDUP_REMOVED lines=8> */
.L_x_161:
[----:B------:R-:W-:Y:S01]  /*6a60*/  ISETP.NE.AND P0, PT, R2, 0x1, PT ;  /* 0x000000010200780c */ /* 0x000fe20003f05270 */
[----:B------:R-:W-:Y:S01]  /*6a70*/  IMAD.MOV R14, RZ, RZ, -R14 ;  /* 0x000000ffff0e7224 */ /* 0x000fe200078e0a0e */
[----:B------:R-:W-:Y:S02]  /*6a80*/  SHF.R.U64 R3, R4, R24, R5 ;  /* 0x0000001804037219 */ /* 0x000fe40000001205 */
[----:B------:R-:W-:Y:S02]  /*6a90*/  LOP3.LUT R0, R13, R98, RZ, 0xc0, !PT ;  /* 0x000000620d007212 */ /* 0x000fe400078ec0ff */
[----:B------:R-:W-:Y:S01]  /*6aa0*/  LOP3.LUT R10, R10, R97, RZ, 0xc0, !PT ;  /* 0x000000610a0a7212 */ /* 0x000fe200078ec0ff */
[----:B------:R-:W-:Y:S02]  /*6ab0*/  IMAD.MOV R4, RZ, RZ, -R3 ;  /* 0x000000ffff047224 */ /* 0x000fe400078e0a03 */
[----:B------:R-:W-:Y:S02]  /*6ac0*/  IMAD R0, R93, R3, R0 ;  /* 0x000000035d007224 */ /* 0x000fe400078e0200 */
[----:B----4-:R-:W-:-:S02]  /*6ad0*/  IMAD R3, R4, R28, R15 ;  /* 0x0000001c04037224 */ /* 0x010fc400078e020f */
[----:B------:R-:W-:Y:S02]  /*6ae0*/  @P0 IMAD R25, R21, R14, R20 ;  /* 0x0000000e15190224 */ /* 0x000fe400078e0214 */
[----:B0-----:R-:W-:Y:S02]  /*6af0*/  IMAD R5, R3, R30, R10 ;  /* 0x0000001e03057224 */ /* 0x001fe400078e020a */
[----:B------:R-:W-:Y:S02]  /*6b00*/  IMAD R0, R0, R29, R25 ;  /* 0x0000001d00007224 */ /* 0x000fe400078e0219 */
[----:B------:R-:W-:-:S03]  /*6b10*/  IMAD.MOV.U32 R4, RZ, RZ, 0x1 ;  /* 0x00000001ff047424 */ /* 0x000fc600078e00ff */
[----:B------:R-:W-:Y:S02]  /*6b20*/  SEL R100, R5, R0, !P0 ;  /* 0x0000000005647207 */ /* 0x000fe40004000000 */
[----:B------:R-:W-:Y:S02]  /*6b30*/  PRMT R3, R4, 0x7610, R3 ;  /* 0x0000761004037816 */ /* 0x000fe40000000003 */
[----:B------:R-:W-:-:S07]  /*6b40*/  SEL R0, R0, R5, !P0 ;  /* 0x0000000500007207 */ /* 0x000fce0004000000 */
.L_x_159:
[----:B------:R-:W-:Y:S01]  /*6b50*/  LOP3.LUT P0, RZ, R3, 0xff, RZ, 0xc0, !PT ;  /* 0x000000ff03ff7812 */ /* 0x000fe2000780c0ff */
[----:B------:R-:W-:Y:S01]  /*6b60*/  UIMAD.WIDE.U32 UR4, UR42, -0x55555555, URZ ;  /* 0xaaaaaaab2a0478a5 */ /* 0x000fe2000f8e003f */
[----:B------:R-:W-:-:S03]  /*6b70*/  IMAD.MOV.U32 R103, RZ, RZ, R0 ;  /* 0x000000ffff677224 */ /* 0x000fc600078e0000 */
[----:B------:R-:W-:-:S04]  /*6b80*/  USHF.R.U32.HI UR4, URZ, 0x1, UR5 ;  /* 0x000000013f047899 */ /* 0x000fc80008011605 */
[----:B------:R-:W-:-:S04]  /*6b90*/  UIMAD UR42, UR4, -0x3, UR42 ;  /* 0xfffffffd042a78a4 */ /* 0x000fc8000f8e022a */
[----:B------:R-:W-:Y:S08]  /*6ba0*/  @P0 BRA `(.L_x_162) ;  /* 0xffffffa8002c0947 */ /* 0x000ff0000383ffff */
[----:B------:R-:W-:Y:S05]  /*6bb0*/  EXIT ;  /* 0x000000000000794d */ /* 0x000fea0003800000 */
.L_x_7:
        /* <DEDUP_REMOVED lines=26> */
.L_x_164:
[----:B------:R-:W0:Y:S01]  /*6d60*/  LDC.64 R30, c[0x0][0x640] ;  /* 0x00019000ff1e7b82 */ /* 0x000e220000000a00 */
[-CC-:B------:R-:W-:Y:S01]  /*6d70*/  SHF.R.U64 R22, R14, R8.reuse, R15.reuse ;  /* 0x000000080e167219 */ /* 0x180fe2000000120f */
[----:B------:R-:W-:Y:S01]  /*6d80*/  IMAD.MOV.U32 R27, RZ, RZ, 0x1 ;  /* 0x00000001ff1b7424 */ /* 0x000fe200078e00ff */
[----:B------:R-:W-:Y:S02]  /*6d90*/  SHF.R.U32.HI R7, RZ, R8, R15 ;  /* 0x00000008ff077219 */ /* 0x000fe4000001160f */
[----:B------:R-:W-:-:S03]  /*6da0*/  IADD3 R13, P0, RZ, -R22, RZ ;  /* 0x80000016ff0d7210 */ /* 0x000fc60007f1e0ff */
[----:B------:R-:W1:Y:S02]  /*6db0*/  LDC R12, c[0x0][0x618] ;  /* 0x00018600ff0c7b82 */ /* 0x000e640000000800 */
[----:B------:R-:W-:Y:S02]  /*6dc0*/  IMAD.X R7, RZ, RZ, ~R7, P0 ;  /* 0x000000ffff077224 */ /* 0x000fe400000e0e07 */
[----:B------:R-:W-:-:S04]  /*6dd0*/  IMAD.WIDE.U32 R10, R13, R24, R16 ;  /* 0x000000180d0a7225 */ /* 0x000fc800078e0010 */
[----:B------:R-:W2:Y:S01]  /*6de0*/  LDC R14, c[0x0][0x608] ;  /* 0x00018200ff0e7b82 */ /* 0x000ea20000000800 */
[----:B------:R-:W-:-:S04]  /*6df0*/  IMAD R8, R7, R24, RZ ;  /* 0x0000001807087224 */ /* 0x000fc800078e02ff */
[----:B------:R-:W-:-:S03]  /*6e00*/  IMAD R7, R13, R25, R8 ;  /* 0x000000190d077224 */ /* 0x000fc600078e0208 */
[----:B------:R-:W3:Y:S01]  /*6e10*/  LDC R28, c[0x0][0x658] ;  /* 0x00019600ff1c7b82 */ /* 0x000ee20000000800 */
[----:B------:R-:W-:Y:S01]  /*6e20*/  IMAD.IADD R7, R11, 0x1, R7 ;  /* 0x000000010b077824 */ /* 0x000fe200078e0207 */
[----:B0-----:R-:W-:Y:S01]  /*6e30*/  ISETP.NE.U32.AND P0, PT, R30, RZ, PT ;  /* 0x000000ff1e00720c */ /* 0x001fe20003f05070 */
[----:B------:R-:W-:-:S03]  /*6e40*/  IMAD.MOV.U32 R11, RZ, RZ, -0x1 ;  /* 0xffffffffff0b7424 */ /* 0x000fc600078e00ff */
        /* <DEDUP_REMOVED lines=8> */
[-C--:B---3--:R-:W-:Y:S02]  /*6ed0*/  SHF.L.U32 R10, R11, R28.reuse, RZ ;  /* 0x0000001c0b0a7219 */ /* 0x088fe400000006ff */
[--C-:B------:R-:W-:Y:S02]  /*6ee0*/  SHF.R.U64 R26, R24, R28, R7.reuse ;  /* 0x0000001c181a7219 */ /* 0x100fe40000001207 */
[----:B------:R-:W-:Y:S02]  /*6ef0*/  LOP3.LUT R29, RZ, R10, RZ, 0x33, !PT ;  /* 0x0000000aff1d7212 */ /* 0x000fe400078e33ff */
[----:B------:R-:W-:Y:S01]  /*6f00*/  SHF.R.U32.HI R11, RZ, R28, R7 ;  /* 0x0000001cff0b7219 */ /* 0x000fe20000011607 */
[----:B------:R-:W3:Y:S01]  /*6f10*/  LDC R32, c[0x0][0x610] ;  /* 0x00018400ff207b82 */ /* 0x000ee20000000800 */
[----:B------:R-:W-:Y:S01]  /*6f20*/  IMAD.MOV.U32 R10, RZ, RZ, R26 ;  /* 0x000000ffff0a7224 */ /* 0x000fe200078e001a */
[----:B------:R-:W-:Y:S06]  /*6f30*/  @!P0 BRA `(.L_x_165) ;  /* 0x0000000000288947 */ /* 0x000fec0003800000 */
        /* <DEDUP_REMOVED lines=10> */
.L_x_165:
[----:B------:R-:W-:Y:S02]  /*6fe0*/  ISETP.NE.AND P0, PT, R2, 0x1, PT ;  /* 0x000000010200780c */ /* 0x000fe40003f05270 */
[----:B-1----:R-:W-:Y:S01]  /*6ff0*/  SHF.R.U64 R8, R10, R8, R11 ;  /* 0x000000080a087219 */ /* 0x002fe2000000120b */
[----:B0-----:R-:W-:Y:S01]  /*7000*/  VIADD R11, R21, 0xffffffff ;  /* 0xffffffff150b7836 */ /* 0x001fe20000000000 */
[----:B------:R-:W-:Y:S02]  /*7010*/  SHF.L.U32 R27, R27, R28, RZ ;  /* 0x0000001c1b1b7219 */ /* 0x000fe400000006ff */
[----:B------:R-:W-:Y:S01]  /*7020*/  LOP3.LUT R5, R24, R29, RZ, 0xc0, !PT ;  /* 0x0000001d18057212 */ /* 0x000fe200078ec0ff */
[----:B------:R-:W-:-:S04]  /*7030*/  IMAD.MOV R7, RZ, RZ, -R8 ;  /* 0x000000ffff077224 */ /* 0x000fc800078e0a08 */
[----:B------:R-:W-:Y:S02]  /*7040*/  IMAD R5, R27, R8, R5 ;  /* 0x000000081b057224 */ /* 0x000fe400078e0205 */
[----:B------:R-:W-:Y:S01]  /*7050*/  @P0 IMAD R6, R9, R23, R4 ;  /* 0x0000001709060224 */ /* 0x000fe200078e0204 */
[----:B------:R-:W-:Y:S01]  /*7060*/  LOP3.LUT R9, R20, R11, RZ, 0xc0, !PT ;  /* 0x0000000b14097212 */ /* 0x000fe200078ec0ff */
[----:B--2---:R-:W-:Y:S02]  /*7070*/  IMAD R4, R7, R25, R26 ;  /* 0x0000001907047224 */ /* 0x004fe400078e021a */
[----:B---3--:R-:W-:Y:S02]  /*7080*/  IMAD R6, R5, R32, R6 ;  /* 0x0000002005067224 */ /* 0x008fe400078e0206 */
[----:B------:R-:W-:Y:S02]  /*7090*/  IMAD R5, R4, R21, R9 ;  /* 0x0000001504057224 */ /* 0x000fe400078e0209 */
[----:B------:R-:W-:-:S02]  /*70a0*/  IMAD.MOV.U32 R8, RZ, RZ, 0x1 ;  /* 0x00000001ff087424 */ /* 0x000fc400078e00ff */
[----:B------:R-:W-:Y:S01]  /*70b0*/  IMAD.MOV.U32 R7, RZ, RZ, R22 ;  /* 0x000000ffff077224 */ /* 0x000fe200078e0016 */
[----:B------:R-:W-:Y:S02]  /*70c0*/  SEL R21, R5, R6, !P0 ;  /* 0x0000000605157207 */ /* 0x000fe40004000000 */
[----:B------:R-:W-:-:S07]  /*70d0*/  SEL R20, R6, R5, !P0 ;  /* 0x0000000506147207 */ /* 0x000fce0004000000 */
.L_x_163:
[----:B------:R-:W-:-:S08]  /*70e0*/  NOP ;  /* 0x0000000000007918 */ /* 0x000fd00000000000 */
[----:B------:R-:W0:-:S00]  /*70f0*/  USETMAXREG.DEALLOC.CTAPOOL 0x28 ;  /* 0x00000028000079c8 */ /* 0x000e0000080e0500 */
[----:B0-----:R-:W-:-:S13]  /*7100*/  ISETP.NE.AND P0, PT, R3, RZ, PT ;  /* 0x000000ff0300720c */ /* 0x001fda0003f05270 */
[----:B------:R-:W-:Y:S05]  /*7110*/  @P0 EXIT ;  /* 0x000000000000094d */ /* 0x000fea0003800000 */
[----:B------:R-:W-:Y:S01]  /*7120*/  LOP3.LUT P0, RZ, R8, 0xff, RZ, 0xc0, !PT ;  /* 0x000000ff08ff7812 */ /* 0x000fe2000780c0ff */
[----:B------:R-:W-:Y:S02]  /*7130*/  IMAD.MOV.U32 R3, RZ, RZ, 0x1 ;  /* 0x00000001ff037424 */ /* 0x000fe400078e00ff */
[----:B------:R-:W-:-:S10]  /*7140*/  IMAD.MOV.U32 R8, RZ, RZ, RZ ;  /* 0x000000ffff087224 */ /* 0x000fd400078e00ff */
[----:B------:R-:W-:Y:S05]  /*7150*/  @!P0 BRA `(.L_x_166) ;  /* 0x0000000c00588947 */ /* 0x000fea0003800000 */
[----:B------:R-:W0:Y:S01]  /*7160*/  LDC R3, c[0x0][0x28c] ;  /* 0x0000a300ff037b82 */ /* 0x000e220000000800 */
[----:B------:R-:W1:Y:S01]  /*7170*/  S2R R13, SR_CgaCtaId ;  /* 0x00000000000d7919 */ /* 0x000e620000008800 */
[----:B------:R-:W-:Y:S01]  /*7180*/  ULDC UR5, c[0x0][0x658] ;  /* 0x0001960000057ab9 */ /* 0x000fe20000000800 */
[----:B------:R-:W-:Y:S01]  /*7190*/  UMOV UR6, 0xffffffff ;  /* 0xffffffff00067882 */ /* 0x000fe20000000000 */
[----:B------:R-:W-:Y:S01]  /*71a0*/  BSSY B0, `(.L_x_166) ;  /* 0x00000d1000007945 */ /* 0x000fe20003800000 */
[----:B------:R-:W-:Y:S01]  /*71b0*/  USHF.L.U32 UR6, UR6, UR5, URZ ;  /* 0x0000000506067299 */ /* 0x000fe2000800063f */
[----:B------:R-:W-:Y:S01]  /*71c0*/  IMAD.MOV.U32 R10, RZ, RZ, 0x1 ;  /* 0x00000001ff0a7424 */ /* 0x000fe200078e00ff */
[----:B------:R-:W-:Y:S01]  /*71d0*/  LOP3.LUT R9, R18, 0x2, RZ, 0xfc, !PT ;  /* 0x0000000212097812 */ /* 0x000fe200078efcff */
[----:B------:R-:W-:Y:S01]  /*71e0*/  IMAD.MOV.U32 R8, RZ, RZ, RZ ;  /* 0x000000ffff087224 */ /* 0x000fe200078e00ff */
[----:B------:R-:W-:Y:S01]  /*71f0*/  ULDC UR4, c[0x0][0x600] ;  /* 0x0001800000047ab9 */ /* 0x000fe20000000800 */
[----:B------:R-:W-:Y:S01]  /*7200*/  UMOV UR7, 0x1 ;  /* 0x0000000100077882 */ /* 0x000fe20000000000 */
[----:B------:R-:W-:-:S02]  /*7210*/  UIADD3 UR4, UR4, -0x1, URZ ;  /* 0xffffffff04047890 */ /* 0x000fc4000fffe03f */
[----:B------:R-:W-:Y:S02]  /*7220*/  USHF.L.U32 UR5, UR7, UR5, URZ ;  /* 0x0000000507057299 */ /* 0x000fe4000800063f */
[----:B------:R-:W-:Y:S01]  /*7230*/  ULOP3.LUT UR6, URZ, UR6, URZ, 0x33, !UPT ;  /* 0x000000063f067292 */ /* 0x000fe2000f8e333f */
[----:B------:R-:W-:Y:S01]  /*7240*/  ULDC.64 UR30, c[0x0][0x198] ;  /* 0x00006600001e7ab9 */ /* 0x000fe20000000a00 */
[----:B0-----:R-:W-:-:S05]  /*7250*/  VIADD R3, R3, 0x7f ;  /* 0x0000007f03037836 */ /* 0x001fca0000000000 */
[----:B------:R-:W-:-:S04]  /*7260*/  SHF.R.S32.HI R4, RZ, 0x1f, R3 ;  /* 0x0000001fff047819 */ /* 0x000fc80000011403 */
[----:B------:R-:W-:Y:S01]  /*7270*/  LEA.HI R4, R4, R3, RZ, 0x7 ;  /* 0x0000000304047211 */ /* 0x000fe200078f38ff */
[C---:B-1----:R-:W-:Y:S02]  /*7280*/  IMAD.SHL.U32 R12, R13.reuse, 0x40, RZ ;  /* 0x000000400d0c7824 */ /* 0x042fe400078e00ff */
[----:B------:R-:W-:Y:S01]  /*7290*/  IMAD.SHL.U32 R13, R13, 0x1000, RZ ;  /* 0x000010000d0d7824 */ /* 0x000fe200078e00ff */
[----:B------:R-:W-:Y:S01]  /*72a0*/  SHF.R.S32.HI R11, RZ, 0x7, R4 ;  /* 0x00000007ff0b7819 */ /* 0x000fe20000011404 */
[----:B------:R-:W-:Y:S01]  /*72b0*/  IMAD.MOV.U32 R3, RZ, RZ, 0x1 ;  /* 0x00000001ff037424 */ /* 0x000fe200078e00ff */
[----:B------:R-:W-:Y:S02]  /*72c0*/  LOP3.LUT R12, R12, 0x40, RZ, 0xc0, !PT ;  /* 0x000000400c0c7812 */ /* 0x000fe400078ec0ff */
[----:B------:R-:W-:Y:S01]  /*72d0*/  LOP3.LUT R13, R13, 0x1000, RZ, 0xc0, !PT ;  /* 0x000010000d0d7812 */ /* 0x000fe200078ec0ff */
[----:B------:R-:W-:-:S07]  /*72e0*/  VIADD R19, R11, 0x1 ;  /* 0x000000010b137836 */ /* 0x000fce0000000000 */
.L_x_177:
[----:B------:R-:W-:-:S03]  /*72f0*/  UMOV UR7, 0xffffffff ;  /* 0xffffffff00077882 */ /* 0x000fc60000000000 */
[----:B------:R-:W-:Y:S05]  /*7300*/  BRA.DIV UR7, `(.L_x_167) ;  /* 0x0000000e07b07947 */ /* 0x000fea000b800000 */
[----:B------:R-:W-:-:S13]  /*7310*/  ELECT P6, URZ, PT ;  /* 0x00000000003f782f */ /* 0x000fda00038c0000 */
.L_x_187:
[----:B------:R-:W0:Y:S01]  /*7320*/  LDC R4, c[0x0][0x28c] ;  /* 0x0000a300ff047b82 */ /* 0x000e220000000800 */
[----:B------:R-:W-:Y:S01]  /*7330*/  BSSY B1, `(.L_x_168) ;  /* 0x0000044000017945 */ /* 0x000fe20003800000 */
[----:B0-----:R-:W-:-:S13]  /*7340*/  ISETP.LT.OR P6, PT, R4, 0x1, !P6 ;  /* 0x000000010400780c */ /* 0x001fda00077c1670 */
[----:B------:R-:W-:Y:S05]  /*7350*/  @P6 BRA `(.L_x_169) ;  /* 0x0000000400046947 */ /* 0x000fea0003800000 */
[----:B------:R-:W-:Y:S02]  /*7360*/  IMAD.SHL.U32 R20, R20, 0x80, RZ ;  /* 0x0000008014147824 */ /* 0x000fe400078e00ff */
[----:B------:R-:W-:Y:S02]  /*7370*/  IMAD R21, R21, 0x80, R12 ;  /* 0x0000008015157824 */ /* 0x000fe400078e020c */
[----:B------:R-:W-:Y:S02]  /*7380*/  IMAD.MOV.U32 R22, RZ, RZ, RZ ;  /* 0x000000ffff167224 */ /* 0x000fe400078e00ff */
[----:B------:R-:W-:Y:S02]  /*7390*/  IMAD.MOV.U32 R4, RZ, RZ, R19 ;  /* 0x000000ffff047224 */ /* 0x000fe400078e0013 */
[----:B------:R-:W-:Y:S02]  /*73a0*/  IMAD.MOV.U32 R5, RZ, RZ, R3 ;  /* 0x000000ffff057224 */ /* 0x000fe400078e0003 */
[----:B------:R-:W-:-:S07]  /*73b0*/  IMAD.MOV.U32 R6, RZ, RZ, R8 ;  /* 0x000000ffff067224 */ /* 0x000fce00078e0008 */
.L_x_172:
[----:B------:R-:W0:Y:S01]  /*73c0*/  S2R R15, SR_CgaCtaId ;  /* 0x00000000000f7919 */ /* 0x000e220000008800 */
[----:B------:R-:W-:Y:S02]  /*73d0*/  MOV R14, 0x400 ;  /* 0x00000400000e7802 */ /* 0x000fe40000000f00 */
[----:B------:R-:W-:Y:S02]  /*73e0*/  ISETP.NE.AND P1, PT, R0, RZ, PT ;  /* 0x000000ff0000720c */ /* 0x000fe40003f25270 */
[----:B0-----:R-:W-:Y:S02]  /*73f0*/  LEA R25, R15, R14, 0x18 ;  /* 0x0000000e0f197211 */ /* 0x001fe400078ec0ff */
[----:B------:R-:W-:-:S09]  /*7400*/  SHF.L.U32 R14, R5, 0x1f, RZ ;  /* 0x0000001f050e7819 */ /* 0x000fd200000006ff */
[----:B------:R-:W0:Y:S01]  /*7410*/  @!P1 LDC R15, c[0x0][0x500] ;  /* 0x00014000ff0f9b82 */ /* 0x000e220000000800 */
[----:B------:R-:W-:-:S04]  /*7420*/  IMAD R23, R6, 0x8, R25 ;  /* 0x0000000806177824 */ /* 0x000fc800078e0219 */
[----:B------:R-:W1:Y:S02]  /*7430*/  SYNCS.PHASECHK.TRANS64.TRYWAIT P0, [R23+URZ+0x18], R14 ;  /* 0x0000180e170075a7 */ /* 0x000e64000800017f */
[----:B-1----:R-:W-:Y:S05]  /*7440*/  @!P0 BRA `(.L_x_170) ;  /* 0x0000000c00808947 */ /* 0x002fea0003800000 */
.L_x_188:
[----:B-1----:R-:W-:Y:S01]  /*7450*/  PRMT R14, R9, 0x9910, RZ ;  /* 0x00009910090e7816 */ /* 0x002fe200000000ff */
[----:B0-----:R0:W-:Y:S03]  /*7460*/  @!P1 SYNCS.ARRIVE.TRANS64 RZ, [R23+URZ], R15 ;  /* 0x0000000f17ff99a7 */ /* 0x0011e6000800003f */
[----:B------:R-:W-:-:S13]  /*7470*/  ISETP.NE.AND P0, PT, R14, 0x2, PT ;  /* 0x000000020e00780c */ /* 0x000fda0003f05270 */
[----:B0-----:R-:W-:Y:S05]  /*7480*/  @P0 BRA `(.L_x_171) ;  /* 0x0000000000040947 */ /* 0x001fea0003800000 */
[----:B------:R-:W-:Y:S01]  /*7490*/  BPT.TRAP 0x1 ;  /* 0x000000040000795c */ /* 0x000fe20000300000 */
.L_x_171:
[----:B------:R-:W-:Y:S01]  /*74a0*/  IMAD R14, R6, 0x8000, R25 ;  /* 0x00008000060e7824 */ /* 0x000fe200078e0219 */
[----:B------:R-:W-:Y:S01]  /*74b0*/  R2UR UR34, R22 ;  /* 0x00000000162272ca */ /* 0x000fe200000e0000 */
[----:B------:R-:W-:Y:S01]  /*74c0*/  VIADD R4, R4, 0xffffffff ;  /* 0xffffffff04047836 */ /* 0x000fe20000000000 */
[----:B------:R-:W-:Y:S01]  /*74d0*/  R2UR UR33, R23 ;  /* 0x00000000172172ca */ /* 0x000fe200000e0000 */
[----:B------:R-:W-:Y:S01]  /*74e0*/  UIADD3 UR14, UP0, UR30, 0xf0, URZ ;  /* 0x000000f01e0e7890 */ /* 0x000fe2000ff1e03f */
[----:B------:R-:W-:Y:S01]  /*74f0*/  R2UR UR24, R14 ;  /* 0x000000000e1872ca */ /* 0x000fe200000e0000 */
[----:B------:R-:W-:Y:S01]  /*7500*/  IMAD R14, R6, 0x4000, R13 ;  /* 0x00004000060e7824 */ /* 0x000fe200078e020d */
[----:B------:R-:W-:Y:S01]  /*7510*/  R2UR UR36, R7 ;  /* 0x00000000072472ca */ /* 0x000fe200000e0000 */
[----:B------:R-:W-:Y:S01]  /*7520*/  UIADD3 UR42, UP1, UR30, 0x1f0, URZ ;  /* 0x000001f01e2a7890 */ /* 0x000fe2000ff3e03f */
[----:B------:R-:W-:Y:S01]  /*7530*/  R2UR UR35, R20 ;  /* 0x00000000142372ca */ /* 0x000fe200000e0000 */
[----:B------:R-:W-:Y:S01]  /*7540*/  IMAD R14, R14, 0x2, R25 ;  /* 0x000000020e0e7824 */ /* 0x000fe200078e0219 */
[----:B------:R-:W-:Y:S01]  /*7550*/  R2UR UR19, R21 ;  /* 0x00000000151372ca */ /* 0x000fe200000e0000 */
[----:B------:R-:W-:Y:S01]  /*7560*/  UIADD3.X UR15, URZ, UR31, URZ, UP0, !UPT ;  /* 0x0000001f3f0f7290 */ /* 0x000fe200087fe43f */
[----:B------:R-:W-:Y:S01]  /*7570*/  ISETP.GT.AND P1, PT, R4, 0x1, PT ;  /* 0x000000010400780c */ /* 0x000fe20003f24270 */
[----:B------:R-:W-:Y:S01]  /*7580*/  UIADD3 UR26, UR34, 0x40, URZ ;  /* 0x00000040221a7890 */ /* 0x000fe2000fffe03f */
[----:B------:R-:W-:Y:S01]  /*7590*/  R2UR UR8, R14 ;  /* 0x000000000e0872ca */ /* 0x000fe200000e0000 */
[----:B------:R-:W-:Y:S01]  /*75a0*/  UIADD3.X UR43, URZ, UR31, URZ, UP1, !UPT ;  /* 0x0000001f3f2b7290 */ /* 0x000fe20008ffe43f */
[----:B------:R-:W-:Y:S01]  /*75b0*/  VIADD R6, R6, 0x1 ;  /* 0x0000000106067836 */ /* 0x000fe20000000000 */
[----:B------:R-:W-:Y:S01]  /*75c0*/  UIADD3 UR32, UR24, 0x100, URZ ;  /* 0x0000010018207890 */ /* 0x000fe2000fffe03f */
[----:B------:R-:W-:Y:S01]  /*75d0*/  VIADD R22, R22, 0x80 ;  /* 0x0000008016167836 */ /* 0x000fe20000000000 */
[----:B------:R-:W-:Y:S01]  /*75e0*/  UIADD3 UR24, UR24, 0x4100, URZ ;  /* 0x0000410018187890 */ /* 0x000fe2000fffe03f */
[----:B------:R-:W-:Y:S01]  /*75f0*/  UMOV UR22, 0x0 ;  /* 0x0000000000167882 */ /* 0x000fe20000000000 */
[----:B------:R-:W-:Y:S01]  /*7600*/  UMOV UR23, 0x10000000 ;  /* 0x1000000000177882 */ /* 0x000fe20000000000 */
[----:B------:R-:W-:Y:S01]  /*7610*/  ISETP.NE.AND P0, PT, R6, 0x3, PT ;  /* 0x000000030600780c */ /* 0x000fe20003f05270 */
[----:B------:R-:W-:Y:S01]  /*7620*/  UMOV UR25, UR33 ;  /* 0x0000002100197c82 */ /* 0x000fe20008000000 */
[----:B------:R-:W-:Y:S01]  /*7630*/  UMOV UR28, UR36 ;  /* 0x00000024001c7c82 */ /* 0x000fe20008000000 */
[----:B------:R-:W-:-:S02]  /*7640*/  UMOV UR27, UR35 ;  /* 0x00000023001b7c82 */ /* 0x000fc40008000000 */
[----:B------:R-:W-:Y:S01]  /*7650*/  UIADD3 UR16, UR8, 0x18100, URZ ;  /* 0x0001810008107890 */ /* 0x000fe2000fffe03f */
[----:B------:R0:W-:Y:S01]  /*7660*/  UTMALDG.3D [UR32], [UR14], desc[UR22] ;  /* 0x000016200e0075b4 */ /* 0x0001e20008011000 */
[----:B------:R-:W-:Y:S01]  /*7670*/  UIADD3 UR8, UR8, 0x1c100, URZ ;  /* 0x0001c10008087890 */ /* 0x000fe2000fffe03f */
[----:B------:R-:W-:Y:S01]  /*7680*/  SEL R14, RZ, 0x1, P0 ;  /* 0x00000001ff0e7807 */ /* 0x000fe20000000000 */
[----:B------:R-:W-:Y:S01]  /*7690*/  UMOV UR7, 0x30000 ;  /* 0x0003000000077882 */ /* 0x000fe20000000000 */
[----:B------:R-:W-:Y:S01]  /*76a0*/  UMOV UR17, UR33 ;  /* 0x0000002100117c82 */ /* 0x000fe20008000000 */
[----:B------:R-:W-:Y:S01]  /*76b0*/  UMOV UR18, UR34 ;  /* 0x0000002200127c82 */ /* 0x000fe20008000000 */
[----:B------:R-:W-:Y:S01]  /*76c0*/  UMOV UR20, UR36 ;  /* 0x0000002400147c82 */ /* 0x000fe20008000000 */
[----:B------:R-:W-:Y:S01]  /*76d0*/  UMOV UR9, UR33 ;  /* 0x0000002100097c82 */ /* 0x000fe20008000000 */
[----:B------:R-:W-:Y:S01]  /*76e0*/  UMOV UR11, UR19 ;  /* 0x00000013000b7c82 */ /* 0x000fe20008000000 */
[----:B------:R-:W-:Y:S01]  /*76f0*/  UMOV UR12, UR36 ;  /* 0x00000024000c7c82 */ /* 0x000fe20008000000 */
[----:B------:R0:W-:Y:S01]  /*7700*/  UTMALDG.3D [UR24], [UR14], desc[UR22] ;  /* 0x000016180e0075b4 */ /* 0x0001e20008011000 */
[----:B------:R-:W-:Y:S01]  /*7710*/  UMOV UR10, UR26 ;  /* 0x0000001a000a7c82 */ /* 0x000fe20008000000 */
[----:B------:R-:W-:-:S02]  /*7720*/  LOP3.LUT R5, R5, R14, RZ, 0x3c, !PT ;  /* 0x0000000e05057212 */ /* 0x000fc400078e3cff */
[----:B------:R-:W-:Y:S01]  /*7730*/  SEL R6, R6, RZ, P0 ;  /* 0x000000ff06067207 */ /* 0x000fe20000000000 */
[----:B------:R0:W-:Y:S01]  /*7740*/  UTMALDG.3D.MULTICAST [UR16], [UR42], UR7, desc[UR22] ;  /* 0x000016102a0073b4 */ /* 0x0001e20008011807 */
[----:B------:R0:W-:Y:S02]  /*7750*/  UTMALDG.3D.MULTICAST [UR8], [UR42], UR7, desc[UR22] ;  /* 0x000016082a0073b4 */ /* 0x0001e40008011807 */
[----:B0-----:R-:W-:Y:S05]  /*7760*/  @P1 BRA `(.L_x_172) ;  /* 0xfffffffc00141947 */ /* 0x001fea000383ffff */
.L_x_169:
[----:B------:R-:W-:Y:S05]  /*7770*/  BSYNC B1 ;  /* 0x0000000000017941 */ /* 0x000fea0003800000 */
.L_x_168:
[----:B------:R-:W-:Y:S01]  /*7780*/  LOP3.LUT P1, RZ, R10, 0xff, RZ, 0xc0, !PT ;  /* 0x000000ff0aff7812 */ /* 0x000fe2000782c0ff */
[C---:B------:R-:W-:Y:S01]  /*7790*/  IMAD.IADD R7, R11.reuse, 0x1, R8 ;  /* 0x000000010b077824 */ /* 0x040fe200078e0208 */
[----:B------:R-:W-:Y:S01]  /*77a0*/  ULDC.64 UR8, c[0x0][0x650] ;  /* 0x0001940000087ab9 */ /* 0x000fe20000000a00 */
[----:B------:R-:W-:Y:S01]  /*77b0*/  ISETP.GE.U32.AND P2, PT, R11, 0x3, PT ;  /* 0x000000030b00780c */ /* 0x000fe20003f46070 */
[----:B------:R-:W-:Y:S01]  /*77c0*/  BSSY B1, `(.L_x_173) ;  /* 0x000006c000017945 */ /* 0x000fe20003800000 */
[----:B------:R-:W-:Y:S01]  /*77d0*/  IMAD.MOV.U32 R20, RZ, RZ, -0x1 ;  /* 0xffffffffff147424 */ /* 0x000fe200078e00ff */
[----:B------:R-:W-:Y:S01]  /*77e0*/  ISETP.GT.U32.AND P0, PT, R7, 0x2, PT ;  /* 0x000000020700780c */ /* 0x000fe20003f04070 */
[----:B------:R-:W-:Y:S01]  /*77f0*/  IMAD.MOV.U32 R21, RZ, RZ, -0x1 ;  /* 0xffffffffff157424 */ /* 0x000fe200078e00ff */
[----:B------:R-:W-:Y:S02]  /*7800*/  PRMT R10, RZ, 0x7610, R10 ;  /* 0x00007610ff0a7816 */ /* 0x000fe4000000000a */
[----:B------:R-:W-:-:S03]  /*7810*/  ISETP.LT.U32.AND P0, PT, R11, 0x3, P0 ;  /* 0x000000030b00780c */ /* 0x000fc60000701070 */
[----:B------:R-:W0:Y:S01]  /*7820*/  @P1 S2R R5, SR_CgaCtaId ;  /* 0x0000000000051919 */ /* 0x000e220000008800 */
[----:B------:R-:W-:-:S04]  /*7830*/  @P1 MOV R4, 0x400 ;  /* 0x0000040000041802 */ /* 0x000fc80000000f00 */
[----:B0-----:R-:W-:Y:S01]  /*7840*/  @P1 LEA R6, R5, R4, 0x18 ;  /* 0x0000000405061211 */ /* 0x001fe200078ec0ff */
[----:B------:R-:W-:Y:S01]  /*7850*/  IMAD.WIDE.U32 R4, R7, -0x55555555, RZ ;  /* 0xaaaaaaab07047825 */ /* 0x000fe200078e00ff */
[----:B------:R-:W-:Y:S02]  /*7860*/  SEL R4, RZ, 0x1, !P0 ;  /* 0x00000001ff047807 */ /* 0x000fe40004000000 */
[----:B------:R0:W-:Y:S01]  /*7870*/  @P1 SYNCS.ARRIVE.TRANS64.A1T0 RZ, [R6+URZ+0x48], RZ ;  /* 0x000048ff06ff19a7 */ /* 0x0001e2000810003f */
[----:B------:R-:W-:Y:S02]  /*7880*/  IADD3 R16, P1, R16, UR38, RZ ;  /* 0x0000002610107c10 */ /* 0x000fe4000ff3e0ff */
[----:B------:R-:W-:Y:S02]  /*7890*/  LOP3.LUT R3, R3, R4, RZ, 0x3c, !PT ;  /* 0x0000000403037212 */ /* 0x000fe400078e3cff */
[----:B------:R-:W-:Y:S02]  /*78a0*/  IADD3.X R17, R17, UR41, RZ, P1, !PT ;  /* 0x0000002911117c10 */ /* 0x000fe40008ffe4ff */
[----:B------:R-:W-:-:S02]  /*78b0*/  ISETP.GE.U32.AND P0, PT, R16, UR8, PT ;  /* 0x0000000810007c0c */ /* 0x000fc4000bf06070 */
[----:B0-----:R-:W-:Y:S02]  /*78c0*/  SHF.R.U32.HI R6, RZ, 0x1, R5 ;  /* 0x00000001ff067819 */ /* 0x001fe40000011605 */
[----:B------:R-:W-:Y:S02]  /*78d0*/  ISETP.GE.U32.AND.EX P0, PT, R17, UR9, PT, P0 ;  /* 0x0000000911007c0c */ /* 0x000fe4000bf06100 */
[----:B------:R-:W-:Y:S01]  /*78e0*/  @P2 LOP3.LUT R3, R3, 0x1, R6, 0x78, !PT ;  /* 0x0000000103032812 */ /* 0x000fe200078e7806 */
[----:B------:R-:W-:Y:S01]  /*78f0*/  IMAD R8, R6, -0x3, R7 ;  /* 0xfffffffd06087824 */ /* 0x000fe200078e0207 */
[----:B------:R-:W-:Y:S01]  /*7900*/  PRMT R4, RZ, 0x7610, R4 ;  /* 0x00007610ff047816 */ /* 0x000fe20000000004 */
[----:B------:R-:W-:-:S08]  /*7910*/  IMAD.MOV.U32 R7, RZ, RZ, -0x1 ;  /* 0xffffffffff077424 */ /* 0x000fd000078e00ff */
[----:B------:R-:W-:Y:S05]  /*7920*/  @P0 BRA `(.L_x_174) ;  /* 0x0000000400540947 */ /* 0x000fea0003800000 */
[----:B------:R-:W0:Y:S01]  /*7930*/  S2R R15, SR_CTAID.X ;  /* 0x00000000000f7919 */ /* 0x000e220000002500 */
[----:B------:R-:W-:Y:S01]  /*7940*/  ULDC.64 UR8, c[0x0][0x628] ;  /* 0x00018a0000087ab9 */ /* 0x000fe20000000a00 */
[----:B------:R-:W-:Y:S01]  /*7950*/  ULDC UR10, c[0x0][0x630] ;  /* 0x00018c00000a7ab9 */ /* 0x000fe20000000800 */
[----:B------:R-:W-:Y:S01]  /*7960*/  ISETP.NE.U32.AND P0, PT, RZ, UR8, PT ;  /* 0x00000008ff007c0c */ /* 0x000fe2000bf05070 */
[----:B------:R-:W1:Y:S01]  /*7970*/  S2R R20, SR_CTAID.Y ;  /* 0x0000000000147919 */ /* 0x000e620000002600 */
[----:B------:R-:W-:Y:S01]  /*7980*/  ULDC UR11, c[0x0][0x150] ;  /* 0x00005400000b7ab9 */ /* 0x000fe20000000800 */
[----:B------:R-:W-:Y:S01]  /*7990*/  IMAD.MOV.U32 R4, RZ, RZ, R16 ;  /* 0x000000ffff047224 */ /* 0x000fe200078e0010 */
[----:B------:R-:W-:Y:S01]  /*79a0*/  ISETP.NE.AND.EX P0, PT, RZ, UR9, PT, P0 ;  /* 0x00000009ff007c0c */ /* 0x000fe2000bf05300 */
[----:B------:R-:W-:Y:S01]  /*79b0*/  IMAD.MOV.U32 R5, RZ, RZ, R17 ;  /* 0x000000ffff057224 */ /* 0x000fe200078e0011 */
[----:B0-----:R-:W-:-:S11]  /*79c0*/  I2FP.F32.U32 R22, R15 ;  /* 0x0000000f00167245 */ /* 0x001fd60000201000 */
[----:B------:R-:W-:Y:S05]  /*79d0*/  @!P0 BRA `(.L_x_175) ;  /* 0x0000000000288947 */ /* 0x000fea0003800000 */
[----:B------:R-:W-:Y:S02]  /*79e0*/  ULDC UR7, c[0x0][0x634] ;  /* 0x00018d0000077ab9 */ /* 0x000fe40000000800 */
[----:B------:R-:W-:-:S05]  /*79f0*/  IADD3 R5, P0, R16, UR7, RZ ;  /* 0x0000000710057c10 */ /* 0x000fca000ff1e0ff */
[----:B------:R-:W-:-:S04]  /*7a00*/  IMAD.X R21, RZ, RZ, R17, P0 ;  /* 0x000000ffff157224 */ /* 0x000fc800000e0611 */
[----:B------:R-:W-:-:S04]  /*7a10*/  IMAD.WIDE.U32 R6, R21, UR8, RZ ;  /* 0x0000000815067c25 */ /* 0x000fc8000f8e00ff */
[----:B------:R-:W-:-:S04]  /*7a20*/  IMAD.WIDE.U32 R6, P0, R5, UR9, R6 ;  /* 0x0000000905067c25 */ /* 0x000fc8000f800006 */
[----:B------:R-:W-:-:S04]  /*7a30*/  IMAD.WIDE.U32 R4, R5, UR8, RZ ;  /* 0x0000000805047c25 */ /* 0x000fc8000f8e00ff */
[----:B------:R-:W-:Y:S01]  /*7a40*/  IMAD.MOV.U32 R4, RZ, RZ, R7 ;  /* 0x000000ffff047224 */ /* 0x000fe200078e0007 */
[----:B------:R-:W-:Y:S01]  /*7a50*/  IADD3 RZ, P1, R5, R6, RZ ;  /* 0x0000000605ff7210 */ /* 0x000fe20007f3e0ff */
[----:B------:R-:W-:-:S04]  /*7a60*/  IMAD.X R5, RZ, RZ, RZ, P0 ;  /* 0x000000ffff057224 */ /* 0x000fc800000e06ff */
[----:B------:R-:W-:-:S08]  /*7a70*/  IMAD.WIDE.U32.X R4, R21, UR9, R4, P1 ;  /* 0x0000000915047c25 */ /* 0x000fd000088e0404 */
.L_x_175:
[--C-:B------:R-:W-:Y:S01]  /*7a80*/  SHF.R.U64 R14, R4, UR10, R5.reuse ;  /* 0x0000000a040e7c19 */ /* 0x100fe20008001205 */
[----:B------:R-:W-:Y:S01]  /*7a90*/  FMUL R22, R22, UR11 ;  /* 0x0000000b16167c20 */ /* 0x000fe20008400000 */
[----:B------:R-:W-:Y:S01]  /*7aa0*/  SHF.R.U32.HI R4, RZ, UR10, R5 ;  /* 0x0000000aff047c19 */ /* 0x000fe20008011605 */
[----:B------:R-:W0:Y:S01]  /*7ab0*/  LDC R6, c[0x0][0x144] ;  /* 0x00005100ff067b82 */ /* 0x000e220000000800 */
[----:B------:R-:W-:Y:S01]  /*7ac0*/  IADD3 R5, P0, RZ, -R14, RZ ;  /* 0x8000000eff057210 */ /* 0x000fe20007f1e0ff */
[----:B------:R-:W-:Y:S01]  /*7ad0*/  ULDC UR7, c[0x0][0x154] ;  /* 0x0000550000077ab9 */ /* 0x000fe20000000800 */
[----:B-1----:R-:W-:Y:S01]  /*7ae0*/  I2FP.F32.U32 R7, R20 ;  /* 0x0000001400077245 */ /* 0x002fe20000201000 */
[----:B------:R-:W1:Y:S01]  /*7af0*/  F2I.U32.TRUNC.NTZ R22, R22 ;  /* 0x0000001600167305 */ /* 0x000e62000020f000 */
[----:B------:R-:W-:Y:S01]  /*7b00*/  ULDC.64 UR8, c[0x0][0x620] ;  /* 0x0001880000087ab9 */ /* 0x000fe20000000a00 */
[----:B------:R-:W-:Y:S01]  /*7b10*/  IMAD.X R4, RZ, RZ, ~R4, P0 ;  /* 0x000000ffff047224 */ /* 0x000fe200000e0e04 */
[----:B------:R-:W-:Y:S01]  /*7b20*/  ISETP.NE.AND P2, PT, R2, 0x1, PT ;  /* 0x000000010200780c */ /* 0x000fe20003f45270 */
[----:B------:R-:W-:Y:S01]  /*7b30*/  FMUL R23, R7, UR7 ;  /* 0x0000000707177c20 */ /* 0x000fe20008400000 */
[----:B------:R-:W2:Y:S01]  /*7b40*/  LDC R25, c[0x0][0x148] ;  /* 0x00005200ff197b82 */ /* 0x000ea20000000800 */
[----:B------:R-:W-:Y:S01]  /*7b50*/  IMAD R4, R4, UR8, RZ ;  /* 0x0000000804047c24 */ /* 0x000fe2000f8e02ff */
[----:B------:R-:W-:-:S03]  /*7b60*/  ULDC UR7, c[0x0][0x618] ;  /* 0x0001860000077ab9 */ /* 0x000fc60000000800 */
[----:B------:R-:W3:Y:S01]  /*7b70*/  F2I.U32.TRUNC.NTZ R23, R23 ;  /* 0x0000001700177305 */ /* 0x000ee2000020f000 */
[C---:B------:R-:W-:Y:S02]  /*7b80*/  IMAD R7, R5.reuse, UR9, R4 ;  /* 0x0000000905077c24 */ /* 0x040fe4000f8e0204 */
[----:B------:R-:W-:Y:S01]  /*7b90*/  IMAD.WIDE.U32 R4, R5, UR8, R16 ;  /* 0x0000000805047c25 */ /* 0x000fe2000f8e0010 */
[----:B------:R-:W-:Y:S02]  /*7ba0*/  ULDC.64 UR8, c[0x0][0x640] ;  /* 0x0001900000087ab9 */ /* 0x000fe40000000a00 */
[----:B------:R-:W-:Y:S01]  /*7bb0*/  ISETP.NE.U32.AND P0, PT, RZ, UR8, PT ;  /* 0x00000008ff007c0c */ /* 0x000fe2000bf05070 */
[----:B------:R-:W-:Y:S02]  /*7bc0*/  IMAD.IADD R5, R5, 0x1, R7 ;  /* 0x0000000105057824 */ /* 0x000fe400078e0207 */
[----:B-1----:R-:W-:Y:S01]  /*7bd0*/  IMAD.MOV R22, RZ, RZ, -R22 ;  /* 0x000000ffff167224 */ /* 0x002fe200078e0a16 */
[----:B------:R-:W-:-:S02]  /*7be0*/  ISETP.NE.AND.EX P0, PT, RZ, UR9, PT, P0 ;  /* 0x00000009ff007c0c */ /* 0x000fc4000bf05300 */
[----:B------:R-:W-:Y:S01]  /*7bf0*/  SHF.R.U64 R21, R4, UR7, R5 ;  /* 0x0000000704157c19 */ /* 0x000fe20008001205 */
[----:B0-----:R-:W-:Y:S01]  /*7c00*/  IMAD R15, R6, R22, R15 ;  /* 0x00000016060f7224 */ /* 0x001fe200078e020f */
[----:B------:R-:W-:Y:S01]  /*7c10*/  SHF.R.U32.HI R4, RZ, UR7, R5 ;  /* 0x00000007ff047c19 */ /* 0x000fe20008011605 */
[----:B------:R-:W-:Y:S01]  /*7c20*/  ULDC UR7, c[0x0][0x608] ;  /* 0x0001820000077ab9 */ /* 0x000fe20000000800 */
[----:B---3--:R-:W-:Y:S02]  /*7c30*/  IMAD.MOV R6, RZ, RZ, -R23 ;  /* 0x000000ffff067224 */ /* 0x008fe400078e0a17 */
[--C-:B------:R-:W-:Y:S02]  /*7c40*/  SHF.R.U64 R22, R21, UR7, R4.reuse ;  /* 0x0000000715167c19 */ /* 0x100fe40008001204 */
[----:B------:R-:W-:Y:S01]  /*7c50*/  SHF.R.U32.HI R5, RZ, UR7, R4 ;  /* 0x00000007ff057c19 */ /* 0x000fe20008011604 */
[----:B------:R-:W-:Y:S01]  /*7c60*/  ULDC UR7, c[0x0][0x658] ;  /* 0x0001960000077ab9 */ /* 0x000fe20000000800 */
[----:B--2---:R-:W-:-:S02]  /*7c70*/  @P2 IMAD R15, R25, R6, R20 ;  /* 0x00000006190f2224 */ /* 0x004fc400078e0214 */
[--C-:B------:R-:W-:Y:S02]  /*7c80*/  SHF.R.U64 R20, R22, UR7, R5.reuse ;  /* 0x0000000716147c19 */ /* 0x100fe40008001205 */
[----:B------:R-:W-:-:S03]  /*7c90*/  SHF.R.U32.HI R23, RZ, UR7, R5 ;  /* 0x00000007ff177c19 */ /* 0x000fc60008011605 */
[----:B------:R-:W-:Y:S02]  /*7ca0*/  IMAD.MOV.U32 R6, RZ, RZ, R20 ;  /* 0x000000ffff067224 */ /* 0x000fe400078e0014 */
[----:B------:R-:W-:Y:S01]  /*7cb0*/  IMAD.MOV.U32 R5, RZ, RZ, R23 ;  /* 0x000000ffff057224 */ /* 0x000fe200078e0017 */
[----:B------:R-:W-:Y:S06]  /*7cc0*/  @!P0 BRA `(.L_x_176) ;  /* 0x00000000002c8947 */ /* 0x000fec0003800000 */
        /* <DEDUP_REMOVED lines=9> */
[----:B------:R-:W-:-:S04]  /*7d60*/  IMAD.WIDE.U32.X R4, R23, UR9, R4, P1 ;  /* 0x0000000917047c25 */ /* 0x000fc800088e0404 */
[----:B------:R-:W-:-:S07]  /*7d70*/  IMAD.MOV.U32 R6, RZ, RZ, R4 ;  /* 0x000000ffff067224 */ /* 0x000fce00078e0004 */
.L_x_176:
[----:B------:R-:W-:Y:S01]  /*7d80*/  ULDC UR7, c[0x0][0x648] ;  /* 0x0001920000077ab9 */ /* 0x000fe20000000800 */
[----:B------:R-:W-:Y:S01]  /*7d90*/  LOP3.LUT R4, R22, UR6, RZ, 0xc0, !PT ;  /* 0x0000000616047c12 */ /* 0x000fe2000f8ec0ff */
[----:B------:R-:W-:Y:S01]  /*7da0*/  ULDC UR8, c[0x0][0x610] ;  /* 0x0001840000087ab9 */ /* 0x000fe20000000800 */
[----:B------:R-:W-:Y:S01]  /*7db0*/  SHF.R.U64 R5, R6, UR7, R5 ;  /* 0x0000000706057c19 */ /* 0x000fe20008001205 */
[----:B------:R-:W-:Y:S01]  /*7dc0*/  ULDC UR7, c[0x0][0x638] ;  /* 0x00018e0000077ab9 */ /* 0x000fe20000000800 */
[----:B------:R-:W-:-:S03]  /*7dd0*/  LOP3.LUT R21, R21, UR4, RZ, 0xc0, !PT ;  /* 0x0000000415157c12 */ /* 0x000fc6000f8ec0ff */
[----:B------:R-:W-:Y:S02]  /*7de0*/  IMAD.MOV R7, RZ, RZ, -R5 ;  /* 0x000000ffff077224 */ /* 0x000fe400078e0a05 */
[----:B------:R-:W-:Y:S02]  /*7df0*/  IMAD R4, R5, UR5, R4 ;  /* 0x0000000505047c24 */ /* 0x000fe4000f8e0204 */
[----:B------:R-:W-:Y:S01]  /*7e00*/  IMAD R20, R7, UR7, R20 ;  /* 0x0000000707147c24 */ /* 0x000fe2000f8e0214 */
[----:B------:R-:W-:Y:S01]  /*7e10*/  ULDC UR7, c[0x0][0x600] ;  /* 0x0001800000077ab9 */ /* 0x000fe20000000800 */
[----:B------:R-:W-:Y:S02]  /*7e20*/  IMAD R15, R4, UR8, R15 ;  /* 0x00000008040f7c24 */ /* 0x000fe4000f8e020f */
[----:B------:R-:W-:Y:S02]  /*7e30*/  IMAD R20, R20, UR7, R21 ;  /* 0x0000000714147c24 */ /* 0x000fe4000f8e0215 */
[----:B------:R-:W-:-:S02]  /*7e40*/  IMAD.MOV.U32 R4, RZ, RZ, 0x1 ;  /* 0x00000001ff047424 */ /* 0x000fc400078e00ff */
[----:B------:R-:W-:Y:S01]  /*7e50*/  IMAD.MOV.U32 R7, RZ, RZ, R14 ;  /* 0x000000ffff077224 */ /* 0x000fe200078e000e */
[----:B------:R-:W-:Y:S02]  /*7e60*/  SEL R21, R20, R15, !P2 ;  /* 0x0000000f14157207 */ /* 0x000fe40005000000 */
[----:B------:R-:W-:-:S07]  /*7e70*/  SEL R20, R15, R20, !P2 ;  /* 0x000000140f147207 */ /* 0x000fce0005000000 */
.L_x_174:
[----:B------:R-:W-:Y:S05]  /*7e80*/  BSYNC B1 ;  /* 0x0000000000017941 */ /* 0x000fea0003800000 */
.L_x_173:
[----:B------:R-:W-:-:S13]  /*7e90*/  LOP3.LUT P0, RZ, R4, 0xff, RZ, 0xc0, !PT ;  /* 0x000000ff04ff7812 */ /* 0x000fda000780c0ff */
[----:B------:R-:W-:Y:S05]  /*7ea0*/  @P0 BRA `(.L_x_177) ;  /* 0xfffffff400100947 */ /* 0x000fea000383ffff */
[----:B------:R-:W-:Y:S05]  /*7eb0*/  BSYNC B0 ;  /* 0x0000000000007941 */ /* 0x000fea0003800000 */
.L_x_166:
[----:B------:R-:W-:-:S03]  /*7ec0*/  UMOV UR7, 0xffffffff ;  /* 0xffffffff00077882 */ /* 0x000fc60000000000 */
[----:B------:R-:W-:Y:S05]  /*7ed0*/  BRA.DIV UR7, `(.L_x_178) ;  /* 0x0000000207f07947 */ /* 0x000fea000b800000 */
[----:B------:R-:W-:-:S13]  /*7ee0*/  ELECT P6, URZ, PT ;  /* 0x00000000003f782f */ /* 0x000fda00038c0000 */
.L_x_191:
[----:B------:R-:W-:Y:S04]  /*7ef0*/  BSSY B0, `(.L_x_179) ;  /* 0x0000022000007945 */ /* 0x000fe80003800000 */
[----:B------:R-:W-:Y:S05]  /*7f00*/  @!P6 BRA `(.L_x_180) ;  /* 0x000000000080e947 */ /* 0x000fea0003800000 */
[----:B------:R-:W-:-:S04]  /*7f10*/  LOP3.LUT R18, R18, 0x2, RZ, 0xfc, !PT ;  /* 0x0000000212127812 */ /* 0x000fc800078efcff */
[----:B------:R-:W-:-:S13]  /*7f20*/  ISETP.NE.AND P0, PT, R18, 0x3, PT ;  /* 0x000000031200780c */ /* 0x000fda0003f05270 */
[----:B------:R-:W-:Y:S05]  /*7f30*/  @!P0 BRA `(.L_x_181) ;  /* 0x0000000000048947 */ /* 0x000fea0003800000 */
[----:B------:R-:W-:Y:S01]  /*7f40*/  BPT.TRAP 0x1 ;  /* 0x000000040000795c */ /* 0x000fe20000300000 */
.L_x_181:
[----:B------:R-:W0:Y:S01]  /*7f50*/  S2R R5, SR_CgaCtaId ;  /* 0x0000000000057919 */ /* 0x000e220000008800 */
[----:B------:R-:W-:Y:S02]  /*7f60*/  MOV R0, 0x400 ;  /* 0x0000040000007802 */ /* 0x000fe40000000f00 */
[----:B------:R-:W-:Y:S02]  /*7f70*/  SHF.L.U32 R2, R3, 0x1f, RZ ;  /* 0x0000001f03027819 */ /* 0x000fe400000006ff */
[----:B0-----:R-:W-:-:S05]  /*7f80*/  LEA R5, R5, R0, 0x18 ;  /* 0x0000000005057211 */ /* 0x001fca00078ec0ff */
[----:B------:R-:W-:-:S04]  /*7f90*/  VIADD R5, R5, 0x18 ;  /* 0x0000001805057836 */ /* 0x000fc80000000000 */
[C---:B------:R-:W-:Y:S02]  /*7fa0*/  IMAD R7, R8.reuse, 0x8, R5 ;  /* 0x0000000808077824 */ /* 0x040fe400078e0205 */
[----:B------:R-:W-:Y:S02]  /*7fb0*/  VIADD R8, R8, 0x1 ;  /* 0x0000000108087836 */ /* 0x000fe40000000000 */
[----:B------:R-:W0:Y:S03]  /*7fc0*/  SYNCS.PHASECHK.TRANS64.TRYWAIT P0, [R7+URZ], R2 ;  /* 0x00000002070075a7 */ /* 0x000e26000800017f */
[----:B------:R-:W-:-:S04]  /*7fd0*/  ISETP.NE.AND P1, PT, R8, 0x3, PT ;  /* 0x000000030800780c */ /* 0x000fc80003f25270 */
[----:B------:R-:W-:Y:S02]  /*7fe0*/  SEL R0, RZ, 0x1, P1 ;  /* 0x00000001ff007807 */ /* 0x000fe40000800000 */
[----:B------:R-:W-:Y:S02]  /*7ff0*/  SEL R8, R8, RZ, P1 ;  /* 0x000000ff08087207 */ /* 0x000fe40000800000 */
[----:B------:R-:W-:-:S03]  /*8000*/  LOP3.LUT R9, R3, R0, RZ, 0x3c, !PT ;  /* 0x0000000003097212 */ /* 0x000fc600078e3cff */
[----:B------:R-:W-:Y:S01]  /*8010*/  IMAD R4, R8, 0x8, R5 ;  /* 0x0000000808047824 */ /* 0x000fe200078e0205 */
[----:B------:R-:W-:Y:S01]  /*8020*/  SHF.L.U32 R3, R9, 0x1f, RZ ;  /* 0x0000001f09037819 */ /* 0x000fe200000006ff */
[----:B0-----:R-:W-:Y:S06]  /*8030*/  @!P0 BRA `(.L_x_182) ;  /* 0x0000000000b88947 */ /* 0x001fec0003800000 */
.L_x_192:
[----:B------:R-:W1:Y:S01]  /*8040*/  SYNCS.PHASECHK.TRANS64.TRYWAIT P0, [R4+URZ], R3 ;  /* 0x00000003040075a7 */ /* 0x000e62000800017f */
[----:B------:R-:W-:-:S05]  /*8050*/  VIADD R0, R8, 0x1 ;  /* 0x0000000108007836 */ /* 0x000fca0000000000 */
[----:B------:R-:W-:-:S04]  /*8060*/  ISETP.NE.AND P1, PT, R0, 0x3, PT ;  /* 0x000000030000780c */ /* 0x000fc80003f25270 */
[----:B0-----:R-:W-:Y:S02]  /*8070*/  SEL R2, RZ, 0x1, P1 ;  /* 0x00000001ff027807 */ /* 0x001fe40000800000 */
[----:B------:R-:W-:Y:S02]  /*8080*/  SEL R0, R0, RZ, P1 ;  /* 0x000000ff00007207 */ /* 0x000fe40000800000 */
[----:B------:R-:W-:Y:S01]  /*8090*/  LOP3.LUT R2, R9, R2, RZ, 0x3c, !PT ;  /* 0x0000000209027212 */ /* 0x000fe200078e3cff */
[----:B-1----:R-:W-:Y:S06]  /*80a0*/  @!P0 BRA `(.L_x_183) ;  /* 0x0000000000b08947 */ /* 0x002fec0003800000 */
.L_x_193:
[----:B------:R-:W-:Y:S01]  /*80b0*/  IMAD R5, R0, 0x8, R5 ;  /* 0x0000000800057824 */ /* 0x000fe200078e0205 */
[----:B------:R-:W-:-:S07]  /*80c0*/  SHF.L.U32 R0, R2, 0x1f, RZ ;  /* 0x0000001f02007819 */ /* 0x000fce00000006ff */
.L_x_184:
[----:B-1----:R1:W2:Y:S02]  /*80d0*/  SYNCS.PHASECHK.TRANS64.TRYWAIT P0, [R5+URZ], R0 ;  /* 0x00000000050075a7 */ /* 0x0022a4000800017f */
[----:B--2---:R-:W-:Y:S05]  /*80e0*/  @!P0 NANOSLEEP.SYNCS 0x989680 ;  /* 0x009896800000895d */ /* 0x004fea0003900000 */
[----:B------:R-:W2:Y:S02]  /*80f0*/  @!P0 SYNCS.PHASECHK.TRANS64 P0, [R5+URZ], R0 ;  /* 0x00000000050085a7 */ /* 0x000ea4000800007f */
[----:B--2---:R-:W-:Y:S05]  /*8100*/  @!P0 BRA `(.L_x_184) ;  /* 0xfffffffc00f08947 */ /* 0x004fea000383ffff */
.L_x_180:
[----:B------:R-:W-:Y:S05]  /*8110*/  BSYNC B0 ;  /* 0x0000000000007941 */ /* 0x000fea0003800000 */
.L_x_179:
[----:B------:R-:W-:Y:S05]  /*8120*/  EXIT ;  /* 0x000000000000794d */ /* 0x000fea0003800000 */
.L_x_21:
[----:B-1----:R1:W2:Y:S02]  /*8130*/  SYNCS.PHASECHK.TRANS64.TRYWAIT P1, [R3+URZ], R0 ;  /* 0x00000000030075a7 */ /* 0x0022a4000802017f */
[----:B--2---:R-:W-:Y:S05]  /*8140*/  @!P1 NANOSLEEP.SYNCS 0x989680 ;  /* 0x009896800000995d */ /* 0x004fea0003900000 */
[----:B------:R-:W2:Y:S02]  /*8150*/  @!P1 SYNCS.PHASECHK.TRANS64 P1, [R3+URZ], R0 ;  /* 0x00000000030095a7 */ /* 0x000ea4000802007f */
[----:B--2---:R-:W-:Y:S05]  /*8160*/  @!P1 BRA `(.L_x_21) ;  /* 0xfffffffc00f09947 */ /* 0x004fea000383ffff */
[----:B------:R-:W-:Y:S05]  /*8170*/  BRA `(.L_x_20) ;  /* 0xffffff9400847947 */ /* 0x000fea000383ffff */
.L_x_26:
[----:B-1----:R1:W2:Y:S02]  /*8180*/  SYNCS.PHASECHK.TRANS64.TRYWAIT P1, [R5+URZ], R4 ;  /* 0x00000004050075a7 */ /* 0x0022a4000802017f */
[----:B--2---:R-:W-:Y:S05]  /*8190*/  @!P1 NANOSLEEP.SYNCS 0x989680 ;  /* 0x009896800000995d */ /* 0x004fea0003900000 */
[----:B------:R-:W2:Y:S02]  /*81a0*/  @!P1 SYNCS.PHASECHK.TRANS64 P1, [R5+URZ], R4 ;  /* 0x00000004050095a7 */ /* 0x000ea4000802007f */
[----:B--2---:R-:W-:Y:S05]  /*81b0*/  @!P1 BRA `(.L_x_26) ;  /* 0xfffffffc00f09947 */ /* 0x004fea000383ffff */
[----:B------:R-:W-:Y:S05]  /*81c0*/  BRA `(.L_x_25) ;  /* 0xffffff9800d07947 */ /* 0x000fea000383ffff */
.L_x_167:
[----:B------:R-:W-:Y:S01]  /*81d0*/  BSSY B1, `(.L_x_185) ;  /* 0x0000006000017945 */ /* 0x000fe20003800000 */
[----:B------:R-:W-:-:S07]  /*81e0*/  IMAD.MOV.U32 R15, RZ, RZ, -0x1 ;  /* 0xffffffffff0f7424 */ /* 0x000fce00078e00ff */
[----:B------:R-:W-:Y:S05]  /*81f0*/  WARPSYNC.COLLECTIVE R15, `(.L_x_186) ;  /* 0x000000000f0c7348 */ /* 0x000fea0003c00000 */
[----:B------:R-:W-:Y:S02]  /*8200*/  ELECT P6, UR62, PT ;  /* 0x00000000003e782f */ /* 0x000fe400038c0000 */
[----:B------:R-:W-:Y:S01]  /*8210*/  MOV R14, UR62 ;  /* 0x0000003e000e7c02 */ /* 0x000fe20008000f00 */
[----:B------:R-:W-:Y:S10]  /*8220*/  ENDCOLLECTIVE ;  /* 0x000000000000791b */ /* 0x000ff40003800000 */
.L_x_186:
[----:B------:R-:W-:Y:S05]  /*8230*/  BSYNC B1 ;  /* 0x0000000000017941 */ /* 0x000fea0003800000 */
.L_x_185:
[----:B------:R-:W-:Y:S05]  /*8240*/  BRA `(.L_x_187) ;  /* 0xfffffff000347947 */ /* 0x000fea000383ffff */
.L_x_170:
[----:B-1----:R1:W2:Y:S02]  /*8250*/  SYNCS.PHASECHK.TRANS64.TRYWAIT P0, [R23+URZ+0x18], R14 ;  /* 0x0000180e170075a7 */ /* 0x0022a4000800017f */
[----:B--2---:R-:W-:Y:S05]  /*8260*/  @!P0 NANOSLEEP.SYNCS 0x989680 ;  /* 0x009896800000895d */ /* 0x004fea0003900000 */
[----:B------:R-:W2:Y:S02]  /*8270*/  @!P0 SYNCS.PHASECHK.TRANS64 P0, [R23+URZ+0x18], R14 ;  /* 0x0000180e170085a7 */ /* 0x000ea4000800007f */
[----:B--2---:R-:W-:Y:S05]  /*8280*/  @!P0 BRA `(.L_x_170) ;  /* 0xfffffffc00f08947 */ /* 0x004fea000383ffff */
[----:B------:R-:W-:Y:S05]  /*8290*/  BRA `(.L_x_188) ;  /* 0xfffffff0006c7947 */ /* 0x000fea000383ffff */
.L_x_178:
[----:B------:R-:W-:Y:S01]  /*82a0*/  BSSY B0, `(.L_x_189) ;  /* 0x0000006000007945 */ /* 0x000fe20003800000 */
[----:B------:R-:W-:-:S07]  /*82b0*/  IMAD.MOV.U32 R15, RZ, RZ, -0x1 ;  /* 0xffffffffff0f7424 */ /* 0x000fce00078e00ff */
[----:B------:R-:W-:Y:S05]  /*82c0*/  WARPSYNC.COLLECTIVE R15, `(.L_x_190) ;  /* 0x000000000f0c7348 */ /* 0x000fea0003c00000 */
[----:B------:R-:W-:Y:S02]  /*82d0*/  ELECT P6, UR62, PT ;  /* 0x00000000003e782f */ /* 0x000fe400038c0000 */
[----:B------:R-:W-:Y:S01]  /*82e0*/  MOV R14, UR62 ;  /* 0x0000003e000e7c02 */ /* 0x000fe20008000f00 */
[----:B------:R-:W-:Y:S10]  /*82f0*/  ENDCOLLECTIVE ;  /* 0x000000000000791b */ /* 0x000ff40003800000 */
.L_x_190:
[----:B------:R-:W-:Y:S05]  /*8300*/  BSYNC B0 ;  /* 0x0000000000007941 */ /* 0x000fea0003800000 */
.L_x_189:
[----:B------:R-:W-:Y:S05]  /*8310*/  BRA `(.L_x_191) ;  /* 0xfffffff800f47947 */ /* 0x000fea000383ffff */
.L_x_182:
[----:B0-----:R0:W1:Y:S02]  /*8320*/  SYNCS.PHASECHK.TRANS64.TRYWAIT P0, [R7+URZ], R2 ;  /* 0x00000002070075a7 */ /* 0x001064000800017f */
[----:B-1----:R-:W-:Y:S05]  /*8330*/  @!P0 NANOSLEEP.SYNCS 0x989680 ;  /* 0x009896800000895d */ /* 0x002fea0003900000 */
[----:B------:R-:W1:Y:S02]  /*8340*/  @!P0 SYNCS.PHASECHK.TRANS64 P0, [R7+URZ], R2 ;  /* 0x00000002070085a7 */ /* 0x000e64000800007f */
[----:B-1----:R-:W-:Y:S05]  /*8350*/  @!P0 BRA `(.L_x_182) ;  /* 0xfffffffc00f08947 */ /* 0x002fea000383ffff */
[----:B------:R-:W-:Y:S05]  /*8360*/  BRA `(.L_x_192) ;  /* 0xfffffffc00347947 */ /* 0x000fea000383ffff */
.L_x_183:
[----:B0-----:R0:W1:Y:S02]  /*8370*/  SYNCS.PHASECHK.TRANS64.TRYWAIT P0, [R4+URZ], R3 ;  /* 0x00000003040075a7 */ /* 0x001064000800017f */
[----:B-1----:R-:W-:Y:S05]  /*8380*/  @!P0 NANOSLEEP.SYNCS 0x989680 ;  /* 0x009896800000895d */ /* 0x002fea0003900000 */
[----:B------:R-:W1:Y:S02]  /*8390*/  @!P0 SYNCS.PHASECHK.TRANS64 P0, [R4+URZ], R3 ;  /* 0x00000003040085a7 */ /* 0x000e64000800007f */
[----:B-1----:R-:W-:Y:S05]  /*83a0*/  @!P0 BRA `(.L_x_183) ;  /* 0xfffffffc00f08947 */ /* 0x002fea000383ffff */
[----:B------:R-:W-:Y:S05]  /*83b0*/  BRA `(.L_x_193) ;  /* 0xfffffffc003c7947 */ /* 0x000fea000383ffff */
.L_x_194:
[----:B------:R-:W-:-:S00]  /*83c0*/  BRA `(.L_x_194) ;  /* 0xfffffffc00fc7947 */ /* 0x000fc0000383ffff */
[----:B------:R-:W-:-:S00]  /*83d0*/  NOP ;  /* 0x0000000000007918 */ /* 0x000fc00000000000 */
        /* <DEDUP_REMOVED lines=10> */
.L_x_195:


//--------------------- .nv.global.init           --------------------------
	.section	.nv.global.init,"aw",@progbits
.nv.global.init:
	.type		$str$22,@object
	.size		$str$22,($str$23 - $str$22)
$str$22:
        /*0000*/ 	.byte	0x6b, 0x5f, 0x74, 0x69, 0x6c, 0x65, 0x5f, 0x63, 0x6f, 0x75, 0x6e, 0x74, 0x20, 0x3e, 0x3d, 0x20
        /*0010*/ 	.byte	0x31, 0x00
	.type		$str$23,@object
	.size		$str$23,(__unnamed_1 - $str$23)
$str$23:
        /*0012*/ 	.byte	0x2f, 0x74, 0x6d, 0x70, 0x2f, 0x63, 0x75, 0x74, 0x6c, 0x61, 0x73, 0x73, 0x5f, 0x73, 0x77, 0x65
        /*0022*/ 	.byte	0x65, 0x70, 0x5f, 0x73, 0x72, 0x63, 0x2f, 0x69, 0x6e, 0x63, 0x6c, 0x75, 0x64, 0x65, 0x2f, 0x63
        /*0032*/ 	.byte	0x75, 0x74, 0x6c, 0x61, 0x73, 0x73, 0x2f, 0x67, 0x65, 0x6d, 0x6d, 0x2f, 0x63, 0x6f, 0x6c, 0x6c
        /*0042*/ 	.byte	0x65, 0x63, 0x74, 0x69, 0x76, 0x65, 0x2f, 0x73, 0x6d, 0x39, 0x30, 0x5f, 0x6d, 0x6d, 0x61, 0x5f
        /*0052*/ 	.byte	0x74, 0x6d, 0x61, 0x5f, 0x67, 0x6d, 0x6d, 0x61, 0x5f, 0x73, 0x73, 0x5f, 0x77, 0x61, 0x72, 0x70
        /*0062*/ 	.byte	0x73, 0x70, 0x65, 0x63, 0x69, 0x61, 0x6c, 0x69, 0x7a, 0x65, 0x64, 0x2e, 0x68, 0x70, 0x70, 0x00
	.type		__unnamed_1,@object
	.size		__unnamed_1,(.L_0 - __unnamed_1)
__unnamed_1:
        /*0072*/ 	.byte	0x76, 0x6f, 0x69, 0x64, 0x20, 0x63, 0x75, 0x74, 0x6c, 0x61, 0x73, 0x73, 0x3a, 0x3a, 0x67, 0x65
        /* <DEDUP_REMOVED lines=180> */
        /*0bc2*/ 	.byte	0x74, 0x69, 0x74, 0x79, 0x5d, 0x00
.L_0:


//--------------------- .nv.shared._ZN7cutlass13device_kernelINS_4gemm6kernel13GemmUniversalIN4cute5tupleIJiiiiEEENS1_10collective13CollectiveMmaINS1_34MainloopSm90TmaGmmaWarpSpecializedILi3ENS5_IJNS4_1CILi2EEENSA_ILi1EEESC_EEENS1_35KernelTmaWarpSpecializedCooperativeEEENS5_IJNSA_ILi128EEESG_SG_EEENS_6half_tENS5_IJlSC_lEEESI_SJ_NS4_8TiledMMAINS4_8MMA_AtomIJNS4_4SM904GMMA26MMA_64x128x16_F32F16F16_SSILNSN_5MajorE0ELSP_0ELNSN_7ScaleInE1ELSQ_1EEEEEENS4_6LayoutISD_NS5_IJSC_NSA_ILi0EEESU_EEEEENS5_IJNS4_10UnderscoreESX_SX_EEEEENS4_13SM90_TMA_LOADENS4_14ComposedLayoutINS4_7SwizzleILi3ELi4ELi3EEENS4_18smem_ptr_flag_bitsILi16EEENST_INS5_IJNSA_ILi8EEENSA_ILi64EEEEEENS5_IJS17_SC_EEEEEEEvNS4_8identityENS4_23SM90_TMA_LOAD_MULTICASTES1B_vS1C_EENS_8epilogue10collective6detail29Sm90TmaWarpSpecializedAdapterINS1G_15DefaultEpilogueISI_SJ_SJ_NS1F_6thread17LinearCombinationISI_Li1EffLNS1K_9ScaleType4KindE0ELNS_15FloatRoundStyleE2ESI_EENS1_15EpilogueDefaultEEEEEvvEEEEvNT_6ParamsE --------------------------
	.section	.nv.shared._ZN7cutlass13device_kernelINS_4gemm6kernel13GemmUniversalIN4cute5tupleIJiiiiEEENS1_10collective13CollectiveMmaINS1_34MainloopSm90TmaGmmaWarpSpecializedILi3ENS5_IJNS4_1CILi2EEENSA_ILi1EEESC_EEENS1_35KernelTmaWarpSpecializedCooperativeEEENS5_IJNSA_ILi128EEESG_SG_EEENS_6half_tENS5_IJlSC_lEEESI_SJ_NS4_8TiledMMAINS4_8MMA_AtomIJNS4_4SM904GMMA26MMA_64x128x16_F32F16F16_SSILNSN_5MajorE0ELSP_0ELNSN_7ScaleInE1ELSQ_1EEEEEENS4_6LayoutISD_NS5_IJSC_NSA_ILi0EEESU_EEEEENS5_IJNS4_10UnderscoreESX_SX_EEEEENS4_13SM90_TMA_LOADENS4_14ComposedLayoutINS4_7SwizzleILi3ELi4ELi3EEENS4_18smem_ptr_flag_bitsILi16EEENST_INS5_IJNSA_ILi8EEENSA_ILi64EEEEEENS5_IJS17_SC_EEEEEEEvNS4_8identityENS4_23SM90_TMA_LOAD_MULTICASTES1B_vS1C_EENS_8epilogue10collective6detail29Sm90TmaWarpSpecializedAdapterINS1G_15DefaultEpilogueISI_SJ_SJ_NS1F_6thread17LinearCombinationISI_Li1EffLNS1K_9ScaleType4KindE0ELNS_15FloatRoundStyleE2ESI_EENS1_15EpilogueDefaultEEEEEvvEEEEvNT_6ParamsE,"aw",@nobits
	.sectionflags	@""
	.align	16
	.zero		1024


//--------------------- .nv.shared.reserved.0     --------------------------
	.section	.nv.shared.reserved.0,"aw",@nobits
	.weak		__nv_reservedSMEM_offset_0_alias
	.size		__nv_reservedSMEM_offset_0_alias, 0, 0
	.other		__nv_reservedSMEM_offset_0_alias,@"STO_CUDA_RESERVED_SHARED STV_DEFAULT"
__nv_reservedSMEM_offset_0_alias:
	.zero		0


//--------------------- .nv.global                --------------------------
	.section	.nv.global,"aw",@nobits
.nv.global:
	.type		_ZN40_INTERNAL_df432b95_4_k_cu_68fa239b_223814cute1_E,@object
	.size		_ZN40_INTERNAL_df432b95_4_k_cu_68fa239b_223814cute1_E,(_ZN40_INTERNAL_df432b95_4_k_cu_68fa239b_223814cuda3std3__45__cpo6cbeginE - _ZN40_INTERNAL_df432b95_4_k_cu_68fa239b_223814cute1_E)
_ZN40_INTERNAL_df432b95_4_k_cu_68fa239b_223814cute1_E:
	.zero		1
	.type		_ZN40_INTERNAL_df432b95_4_k_cu_68fa239b_223814cuda3std3__45__cpo6cbeginE,@object
	.size		_ZN40_INTERNAL_df432b95_4_k_cu_68fa239b_223814cuda3std3__45__cpo6cbeginE,(_ZN40_INTERNAL_df432b95_4_k_cu_68fa239b_223814cuda3std3__48in_placeE - _ZN40_INTERNAL_df432b95_4_k_cu_68fa239b_223814cuda3std3__45__cpo6cbeginE)
_ZN40_INTERNAL_df432b95_4_k_cu_68fa239b_223814cuda3std3__45__cpo6cbeginE:
	.zero		1
	.type		_ZN40_INTERNAL_df432b95_4_k_cu_68fa239b_223814cuda3std3__48in_placeE,@object
	.size		_ZN40_INTERNAL_df432b95_4_k_cu_68fa239b_223814cuda3std3__48in_placeE,(_ZN40_INTERNAL_df432b95_4_k_cu_68fa239b_223814cuda3std6ranges3__45__cpo9iter_moveE - _ZN40_INTERNAL_df432b95_4_k_cu_68fa239b_223814cuda3std3__48in_placeE)
_ZN40_INTERNAL_df432b95_4_k_cu_68fa239b_223814cuda3std3__48in_placeE:
	.zero		1
	.type		_ZN40_INTERNAL_df432b95_4_k_cu_68fa239b_223814cuda3std6ranges3__45__cpo9iter_moveE,@object
	.size		_ZN40_INTERNAL_df432b95_4_k_cu_68fa239b_223814cuda3std6ranges3__45__cpo9iter_moveE,(_ZN40_INTERNAL_df432b95_4_k_cu_68fa239b_223814cuda3std3__45__cpo5beginE - _ZN40_INTERNAL_df432b95_4_k_cu_68fa239b_223814cuda3std6ranges3__45__cpo9iter_moveE)
_ZN40_INTERNAL_df432b95_4_k_cu_68fa239b_223814cuda3std6ranges3__45__cpo9iter_moveE:
	.zero		1
	.type		_ZN40_INTERNAL_df432b95_4_k_cu_68fa239b_223814cuda3std3__45__cpo5beginE,@object
	.size		_ZN40_INTERNAL_df432b95_4_k_cu_68fa239b_223814cuda3std3__45__cpo5beginE,(_ZN40_INTERNAL_df432b95_4_k_cu_68fa239b_223814cuda3std3__442_GLOBAL__N__df432b95_4_k_cu_68fa239b_223816ignoreE - _ZN40_INTERNAL_df432b95_4_k_cu_68fa239b_223814cuda3std3__45__cpo5beginE)
_ZN40_INTERNAL_df432b95_4_k_cu_68fa239b_223814cuda3std3__45__cpo5beginE:
	.zero		1
	.type		_ZN40_INTERNAL_df432b95_4_k_cu_68fa239b_223814cuda3std3__442_GLOBAL__N__df432b95_4_k_cu_68fa239b_223816ignoreE,@object
	.size		_ZN40_INTERNAL_df432b95_4_k_cu_68fa239b_223814cuda3std3__442_GLOBAL__N__df432b95_4_k_cu_68fa239b_223816ignoreE,(_ZN40_INTERNAL_df432b95_4_k_cu_68fa239b_223814cute7productE - _ZN40_INTERNAL_df432b95_4_k_cu_68fa239b_223814cuda3std3__442_GLOBAL__N__df432b95_4_k_cu_68fa239b_223816ignoreE)
_ZN40_INTERNAL_df432b95_4_k_cu_68fa239b_223814cuda3std3__442_GLOBAL__N__df432b95_4_k_cu_68fa239b_223816ignoreE:
	.zero		1
	.type		_ZN40_INTERNAL_df432b95_4_k_cu_68fa239b_223814cute7productE,@object
	.size		_ZN40_INTERNAL_df432b95_4_k_cu_68fa239b_223814cute7productE,(_ZN40_INTERNAL_df432b95_4_k_cu_68fa239b_223814cuda3std3__45__cpo3endE - _ZN40_INTERNAL_df432b95_4_k_cu_68fa239b_223814cute7productE)
_ZN40_INTERNAL_df432b95_4_k_cu_68fa239b_223814cute7productE:
	.zero		1
	.type		_ZN40_INTERNAL_df432b95_4_k_cu_68fa239b_223814cuda3std3__45__cpo3endE,@object
	.size		_ZN40_INTERNAL_df432b95_4_k_cu_68fa239b_223814cuda3std3__45__cpo3endE,(_ZN40_INTERNAL_df432b95_4_k_cu_68fa239b_223814cuda3std3__419piecewise_constructE - _ZN40_INTERNAL_df432b95_4_k_cu_68fa239b_223814cuda3std3__45__cpo3endE)
_ZN40_INTERNAL_df432b95_4_k_cu_68fa239b_223814cuda3std3__45__cpo3endE:
	.zero		1
	.type		_ZN40_INTERNAL_df432b95_4_k_cu_68fa239b_223814cuda3std3__419piecewise_constructE,@object
	.size		_ZN40_INTERNAL_df432b95_4_k_cu_68fa239b_223814cuda3std3__419piecewise_constructE,(_ZN40_INTERNAL_df432b95_4_k_cu_68fa239b_223814cuda3std3__45__cpo4cendE - _ZN40_INTERNAL_df432b95_4_k_cu_68fa239b_223814cuda3std3__419piecewise_constructE)
_ZN40_INTERNAL_df432b95_4_k_cu_68fa239b_223814cuda3std3__419piecewise_constructE:
	.zero		1
	.type		_ZN40_INTERNAL_df432b95_4_k_cu_68fa239b_223814cuda3std3__45__cpo4cendE,@object
	.size		_ZN40_INTERNAL_df432b95_4_k_cu_68fa239b_223814cuda3std3__45__cpo4cendE,(_ZN40_INTERNAL_df432b95_4_k_cu_68fa239b_223814cuda3std6ranges3__45__cpo4swapE - _ZN40_INTERNAL_df432b95_4_k_cu_68fa239b_223814cuda3std3__45__cpo4cendE)
_ZN40_INTERNAL_df432b95_4_k_cu_68fa239b_223814cuda3std3__45__cpo4cendE:
	.zero		1
	.type		_ZN40_INTERNAL_df432b95_4_k_cu_68fa239b_223814cuda3std6ranges3__45__cpo4swapE,@object
	.size		_ZN40_INTERNAL_df432b95_4_k_cu_68fa239b_223814cuda3std6ranges3__45__cpo4swapE,(.L_8 - _ZN40_INTERNAL_df432b95_4_k_cu_68fa239b_223814cuda3std6ranges3__45__cpo4swapE)
_ZN40_INTERNAL_df432b95_4_k_cu_68fa239b_223814cuda3std6ranges3__45__cpo4swapE:
	.zero		1
.L_8:


//--------------------- .nv.constant0._ZN7cutlass13device_kernelINS_4gemm6kernel13GemmUniversalIN4cute5tupleIJiiiiEEENS1_10collective13CollectiveMmaINS1_34MainloopSm90TmaGmmaWarpSpecializedILi3ENS5_IJNS4_1CILi2EEENSA_ILi1EEESC_EEENS1_35KernelTmaWarpSpecializedCooperativeEEENS5_IJNSA_ILi128EEESG_SG_EEENS_6half_tENS5_IJlSC_lEEESI_SJ_NS4_8TiledMMAINS4_8MMA_AtomIJNS4_4SM904GMMA26MMA_64x128x16_F32F16F16_SSILNSN_5MajorE0ELSP_0ELNSN_7ScaleInE1ELSQ_1EEEEEENS4_6LayoutISD_NS5_IJSC_NSA_ILi0EEESU_EEEEENS5_IJNS4_10UnderscoreESX_SX_EEEEENS4_13SM90_TMA_LOADENS4_14ComposedLayoutINS4_7SwizzleILi3ELi4ELi3EEENS4_18smem_ptr_flag_bitsILi16EEENST_INS5_IJNSA_ILi8EEENSA_ILi64EEEEEENS5_IJS17_SC_EEEEEEEvNS4_8identityENS4_23SM90_TMA_LOAD_MULTICASTES1B_vS1C_EENS_8epilogue10collective6detail29Sm90TmaWarpSpecializedAdapterINS1G_15DefaultEpilogueISI_SJ_SJ_NS1F_6thread17LinearCombinationISI_Li1EffLNS1K_9ScaleType4KindE0ELNS_15FloatRoundStyleE2ESI_EENS1_15EpilogueDefaultEEEEEvvEEEEvNT_6ParamsE --------------------------
	.section	.nv.constant0._ZN7cutlass13device_kernelINS_4gemm6kernel13GemmUniversalIN4cute5tupleIJiiiiEEENS1_10collective13CollectiveMmaINS1_34MainloopSm90TmaGmmaWarpSpecializedILi3ENS5_IJNS4_1CILi2EEENSA_ILi1EEESC_EEENS1_35KernelTmaWarpSpecializedCooperativeEEENS5_IJNSA_ILi128EEESG_SG_EEENS_6half_tENS5_IJlSC_lEEESI_SJ_NS4_8TiledMMAINS4_8MMA_AtomIJNS4_4SM904GMMA26MMA_64x128x16_F32F16F16_SSILNSN_5MajorE0ELSP_0ELNSN_7ScaleInE1ELSQ_1EEEEEENS4_6LayoutISD_NS5_IJSC_NSA_ILi0EEESU_EEEEENS5_IJNS4_10UnderscoreESX_SX_EEEEENS4_13SM90_TMA_LOADENS4_14ComposedLayoutINS4_7SwizzleILi3ELi4ELi3EEENS4_18smem_ptr_flag_bitsILi16EEENST_INS5_IJNSA_ILi8EEENSA_ILi64EEEEEENS5_IJS17_SC_EEEEEEEvNS4_8identityENS4_23SM90_TMA_LOAD_MULTICASTES1B_vS1C_EENS_8epilogue10collective6detail29Sm90TmaWarpSpecializedAdapterINS1G_15DefaultEpilogueISI_SJ_SJ_NS1F_6thread17LinearCombinationISI_Li1EffLNS1K_9ScaleType4KindE0ELNS_15FloatRoundStyleE2ESI_EENS1_15EpilogueDefaultEEEEEvvEEEEvNT_6ParamsE,"a",@progbits
	.sectionflags	@""
	.align	4
.nv.constant0._ZN7cutlass13device_kernelINS_4gemm6kernel13GemmUniversalIN4cute5tupleIJiiiiEEENS1_10collective13CollectiveMmaINS1_34MainloopSm90TmaGmmaWarpSpecializedILi3ENS5_IJNS4_1CILi2EEENSA_ILi1EEESC_EEENS1_35KernelTmaWarpSpecializedCooperativeEEENS5_IJNSA_ILi128EEESG_SG_EEENS_6half_tENS5_IJlSC_lEEESI_SJ_NS4_8TiledMMAINS4_8MMA_AtomIJNS4_4SM904GMMA26MMA_64x128x16_F32F16F16_SSILNSN_5MajorE0ELSP_0ELNSN_7ScaleInE1ELSQ_1EEEEEENS4_6LayoutISD_NS5_IJSC_NSA_ILi0EEESU_EEEEENS5_IJNS4_10UnderscoreESX_SX_EEEEENS4_13SM90_TMA_LOADENS4_14ComposedLayoutINS4_7SwizzleILi3ELi4ELi3EEENS4_18smem_ptr_flag_bitsILi16EEENST_INS5_IJNSA_ILi8EEENSA_ILi64EEEEEENS5_IJS17_SC_EEEEEEEvNS4_8identityENS4_23SM90_TMA_LOAD_MULTICASTES1B_vS1C_EENS_8epilogue10collective6detail29Sm90TmaWarpSpecializedAdapterINS1G_15DefaultEpilogueISI_SJ_SJ_NS1F_6thread17LinearCombinationISI_Li1EffLNS1K_9ScaleType4KindE0ELNS_15FloatRoundStyleE2ESI_EENS1_15EpilogueDefaultEEEEEvvEEEEvNT_6ParamsE:
	.zero		1664


//--------------------- SYMBOLS --------------------------

	.type		.nv.reservedSmem.offset0,@object
	.size		.nv.reservedSmem.offset0,0x4
	.type		__assertfail,@function
